//
// Generated by NVIDIA NVVM Compiler
//
// Compiler Build ID: CL-36424714
// Cuda compilation tools, release 13.0, V13.0.88
// Based on NVVM 20.0.0
//

.version 9.0
.target sm_100
.address_size 64

	// .globl	_Z18mat_vec_mul_kernelPKfS0_Pfii

.visible .entry _Z18mat_vec_mul_kernelPKfS0_Pfii(
	.param .u64 .ptr .align 1 _Z18mat_vec_mul_kernelPKfS0_Pfii_param_0,
	.param .u64 .ptr .align 1 _Z18mat_vec_mul_kernelPKfS0_Pfii_param_1,
	.param .u64 .ptr .align 1 _Z18mat_vec_mul_kernelPKfS0_Pfii_param_2,
	.param .u32 _Z18mat_vec_mul_kernelPKfS0_Pfii_param_3,
	.param .u32 _Z18mat_vec_mul_kernelPKfS0_Pfii_param_4
)
{
	.reg .pred 	%p<11>;
	.reg .b32 	%r<29>;
	.reg .b32 	%f<112>;
	.reg .b64 	%rd<44>;

	ld.param.u64 	%rd17, [_Z18mat_vec_mul_kernelPKfS0_Pfii_param_0];
	ld.param.u64 	%rd18, [_Z18mat_vec_mul_kernelPKfS0_Pfii_param_1];
	ld.param.u64 	%rd16, [_Z18mat_vec_mul_kernelPKfS0_Pfii_param_2];
	ld.param.u32 	%r18, [_Z18mat_vec_mul_kernelPKfS0_Pfii_param_3];
	ld.param.u32 	%r17, [_Z18mat_vec_mul_kernelPKfS0_Pfii_param_4];
	cvta.to.global.u64 	%rd1, %rd18;
	cvta.to.global.u64 	%rd2, %rd17;
	mov.u32 	%r19, %ctaid.x;
	mov.u32 	%r20, %ntid.x;
	mov.u32 	%r21, %tid.x;
	mad.lo.s32 	%r1, %r19, %r20, %r21;
	setp.ge.s32 	%p1, %r1, %r18;
	@%p1 bra 	$L__BB0_15;
	mul.lo.s32 	%r22, %r17, %r1;
	cvt.s64.s32 	%rd3, %r22;
	setp.lt.s32 	%p2, %r17, 1;
	mov.f32 	%f111, 0f00000000;
	@%p2 bra 	$L__BB0_14;
	and.b32  	%r2, %r17, 15;
	setp.lt.u32 	%p3, %r17, 16;
	mov.f32 	%f111, 0f00000000;
	mov.b32 	%r26, 0;
	@%p3 bra 	$L__BB0_5;
	and.b32  	%r26, %r17, 2147483632;
	neg.s32 	%r24, %r26;
	shl.b64 	%rd19, %rd3, 2;
	add.s64 	%rd20, %rd19, %rd2;
	add.s64 	%rd41, %rd20, 32;
	add.s64 	%rd40, %rd1, 32;
	mov.f32 	%f111, 0f00000000;
$L__BB0_4:
	.pragma "nounroll";
	ld.global.f32 	%f18, [%rd41+-32];
	ld.global.f32 	%f19, [%rd40+-32];
	fma.rn.f32 	%f20, %f18, %f19, %f111;
	ld.global.f32 	%f21, [%rd41+-28];
	ld.global.f32 	%f22, [%rd40+-28];
	fma.rn.f32 	%f23, %f21, %f22, %f20;
	ld.global.f32 	%f24, [%rd41+-24];
	ld.global.f32 	%f25, [%rd40+-24];
	fma.rn.f32 	%f26, %f24, %f25, %f23;
	ld.global.f32 	%f27, [%rd41+-20];
	ld.global.f32 	%f28, [%rd40+-20];
	fma.rn.f32 	%f29, %f27, %f28, %f26;
	ld.global.f32 	%f30, [%rd41+-16];
	ld.global.f32 	%f31, [%rd40+-16];
	fma.rn.f32 	%f32, %f30, %f31, %f29;
	ld.global.f32 	%f33, [%rd41+-12];
	ld.global.f32 	%f34, [%rd40+-12];
	fma.rn.f32 	%f35, %f33, %f34, %f32;
	ld.global.f32 	%f36, [%rd41+-8];
	ld.global.f32 	%f37, [%rd40+-8];
	fma.rn.f32 	%f38, %f36, %f37, %f35;
	ld.global.f32 	%f39, [%rd41+-4];
	ld.global.f32 	%f40, [%rd40+-4];
	fma.rn.f32 	%f41, %f39, %f40, %f38;
	ld.global.f32 	%f42, [%rd41];
	ld.global.f32 	%f43, [%rd40];
	fma.rn.f32 	%f44, %f42, %f43, %f41;
	ld.global.f32 	%f45, [%rd41+4];
	ld.global.f32 	%f46, [%rd40+4];
	fma.rn.f32 	%f47, %f45, %f46, %f44;
	ld.global.f32 	%f48, [%rd41+8];
	ld.global.f32 	%f49, [%rd40+8];
	fma.rn.f32 	%f50, %f48, %f49, %f47;
	ld.global.f32 	%f51, [%rd41+12];
	ld.global.f32 	%f52, [%rd40+12];
	fma.rn.f32 	%f53, %f51, %f52, %f50;
	ld.global.f32 	%f54, [%rd41+16];
	ld.global.f32 	%f55, [%rd40+16];
	fma.rn.f32 	%f56, %f54, %f55, %f53;
	ld.global.f32 	%f57, [%rd41+20];
	ld.global.f32 	%f58, [%rd40+20];
	fma.rn.f32 	%f59, %f57, %f58, %f56;
	ld.global.f32 	%f60, [%rd41+24];
	ld.global.f32 	%f61, [%rd40+24];
	fma.rn.f32 	%f62, %f60, %f61, %f59;
	ld.global.f32 	%f63, [%rd41+28];
	ld.global.f32 	%f64, [%rd40+28];
	fma.rn.f32 	%f111, %f63, %f64, %f62;
	add.s32 	%r24, %r24, 16;
	add.s64 	%rd41, %rd41, 64;
	add.s64 	%rd40, %rd40, 64;
	setp.ne.s32 	%p4, %r24, 0;
	@%p4 bra 	$L__BB0_4;
$L__BB0_5:
	setp.eq.s32 	%p5, %r2, 0;
	@%p5 bra 	$L__BB0_14;
	and.b32  	%r8, %r17, 7;
	setp.lt.u32 	%p6, %r2, 8;
	@%p6 bra 	$L__BB0_8;
	cvt.u64.u32 	%rd21, %r26;
	add.s64 	%rd22, %rd21, %rd3;
	shl.b64 	%rd23, %rd22, 2;
	add.s64 	%rd24, %rd2, %rd23;
	ld.global.f32 	%f66, [%rd24];
	mul.wide.u32 	%rd25, %r26, 4;
	add.s64 	%rd26, %rd1, %rd25;
	ld.global.f32 	%f67, [%rd26];
	fma.rn.f32 	%f68, %f66, %f67, %f111;
	ld.global.f32 	%f69, [%rd24+4];
	ld.global.f32 	%f70, [%rd26+4];
	fma.rn.f32 	%f71, %f69, %f70, %f68;
	ld.global.f32 	%f72, [%rd24+8];
	ld.global.f32 	%f73, [%rd26+8];
	fma.rn.f32 	%f74, %f72, %f73, %f71;
	ld.global.f32 	%f75, [%rd24+12];
	ld.global.f32 	%f76, [%rd26+12];
	fma.rn.f32 	%f77, %f75, %f76, %f74;
	ld.global.f32 	%f78, [%rd24+16];
	ld.global.f32 	%f79, [%rd26+16];
	fma.rn.f32 	%f80, %f78, %f79, %f77;
	ld.global.f32 	%f81, [%rd24+20];
	ld.global.f32 	%f82, [%rd26+20];
	fma.rn.f32 	%f83, %f81, %f82, %f80;
	ld.global.f32 	%f84, [%rd24+24];
	ld.global.f32 	%f85, [%rd26+24];
	fma.rn.f32 	%f86, %f84, %f85, %f83;
	ld.global.f32 	%f87, [%rd24+28];
	ld.global.f32 	%f88, [%rd26+28];
	fma.rn.f32 	%f111, %f87, %f88, %f86;
	add.s32 	%r26, %r26, 8;
$L__BB0_8:
	setp.eq.s32 	%p7, %r8, 0;
	@%p7 bra 	$L__BB0_14;
	and.b32  	%r11, %r17, 3;
	setp.lt.u32 	%p8, %r8, 4;
	@%p8 bra 	$L__BB0_11;
	cvt.u64.u32 	%rd27, %r26;
	add.s64 	%rd28, %rd27, %rd3;
	shl.b64 	%rd29, %rd28, 2;
	add.s64 	%rd30, %rd2, %rd29;
	ld.global.f32 	%f90, [%rd30];
	mul.wide.u32 	%rd31, %r26, 4;
	add.s64 	%rd32, %rd1, %rd31;
	ld.global.f32 	%f91, [%rd32];
	fma.rn.f32 	%f92, %f90, %f91, %f111;
	ld.global.f32 	%f93, [%rd30+4];
	ld.global.f32 	%f94, [%rd32+4];
	fma.rn.f32 	%f95, %f93, %f94, %f92;
	ld.global.f32 	%f96, [%rd30+8];
	ld.global.f32 	%f97, [%rd32+8];
	fma.rn.f32 	%f98, %f96, %f97, %f95;
	ld.global.f32 	%f99, [%rd30+12];
	ld.global.f32 	%f100, [%rd32+12];
	fma.rn.f32 	%f111, %f99, %f100, %f98;
	add.s32 	%r26, %r26, 4;
$L__BB0_11:
	setp.eq.s32 	%p9, %r11, 0;
	@%p9 bra 	$L__BB0_14;
	cvt.u64.u32 	%rd33, %r26;
	mul.wide.u32 	%rd34, %r26, 4;
	add.s64 	%rd43, %rd1, %rd34;
	add.s64 	%rd35, %rd3, %rd33;
	shl.b64 	%rd36, %rd35, 2;
	add.s64 	%rd42, %rd2, %rd36;
	neg.s32 	%r28, %r11;
$L__BB0_13:
	.pragma "nounroll";
	ld.global.f32 	%f101, [%rd42];
	ld.global.f32 	%f102, [%rd43];
	fma.rn.f32 	%f111, %f101, %f102, %f111;
	add.s64 	%rd43, %rd43, 4;
	add.s64 	%rd42, %rd42, 4;
	add.s32 	%r28, %r28, 1;
	setp.ne.s32 	%p10, %r28, 0;
	@%p10 bra 	$L__BB0_13;
$L__BB0_14:
	cvta.to.global.u64 	%rd37, %rd16;
	mul.wide.s32 	%rd38, %r1, 4;
	add.s64 	%rd39, %rd37, %rd38;
	st.global.f32 	[%rd39], %f111;
$L__BB0_15:
	ret;

}
	// .globl	_Z14sigmoid_kernelPKfPfi
.visible .entry _Z14sigmoid_kernelPKfPfi(
	.param .u64 .ptr .align 1 _Z14sigmoid_kernelPKfPfi_param_0,
	.param .u64 .ptr .align 1 _Z14sigmoid_kernelPKfPfi_param_1,
	.param .u32 _Z14sigmoid_kernelPKfPfi_param_2
)
{
	.reg .pred 	%p<2>;
	.reg .b32 	%r<8>;
	.reg .b32 	%f<15>;
	.reg .b64 	%rd<8>;

	ld.param.u64 	%rd1, [_Z14sigmoid_kernelPKfPfi_param_0];
	ld.param.u64 	%rd2, [_Z14sigmoid_kernelPKfPfi_param_1];
	ld.param.u32 	%r2, [_Z14sigmoid_kernelPKfPfi_param_2];
	mov.u32 	%r3, %ctaid.x;
	mov.u32 	%r4, %ntid.x;
	mov.u32 	%r5, %tid.x;
	mad.lo.s32 	%r1, %r3, %r4, %r5;
	setp.ge.s32 	%p1, %r1, %r2;
	@%p1 bra 	$L__BB1_2;
	cvta.to.global.u64 	%rd3, %rd1;
	cvta.to.global.u64 	%rd4, %rd2;
	mul.wide.s32 	%rd5, %r1, 4;
	add.s64 	%rd6, %rd3, %rd5;
	ld.global.f32 	%f1, [%rd6];
	fma.rn.f32 	%f2, %f1, 0fBBBB989D, 0f3F000000;
	cvt.sat.f32.f32 	%f3, %f2;
	mov.f32 	%f4, 0f4B400001;
	mov.f32 	%f5, 0f437C0000;
	fma.rm.f32 	%f6, %f3, %f5, %f4;
	add.f32 	%f7, %f6, 0fCB40007F;
	neg.f32 	%f8, %f7;
	fma.rn.f32 	%f9, %f1, 0fBFB8AA3B, %f8;
	fma.rn.f32 	%f10, %f1, 0fB2A57060, %f9;
	mov.b32 	%r6, %f6;
	shl.b32 	%r7, %r6, 23;
	mov.b32 	%f11, %r7;
	ex2.approx.ftz.f32 	%f12, %f10;
	fma.rn.f32 	%f13, %f12, %f11, 0f3F800000;
	rcp.rn.f32 	%f14, %f13;
	add.s64 	%rd7, %rd4, %rd5;
	st.global.f32 	[%rd7], %f14;
$L__BB1_2:
	ret;

}
	// .globl	_Z15subtract_kernelPKfS0_Pfi
.visible .entry _Z15subtract_kernelPKfS0_Pfi(
	.param .u64 .ptr .align 1 _Z15subtract_kernelPKfS0_Pfi_param_0,
	.param .u64 .ptr .align 1 _Z15subtract_kernelPKfS0_Pfi_param_1,
	.param .u64 .ptr .align 1 _Z15subtract_kernelPKfS0_Pfi_param_2,
	.param .u32 _Z15subtract_kernelPKfS0_Pfi_param_3
)
{
	.reg .pred 	%p<2>;
	.reg .b32 	%r<6>;
	.reg .b32 	%f<4>;
	.reg .b64 	%rd<11>;

	ld.param.u64 	%rd1, [_Z15subtract_kernelPKfS0_Pfi_param_0];
	ld.param.u64 	%rd2, [_Z15subtract_kernelPKfS0_Pfi_param_1];
	ld.param.u64 	%rd3, [_Z15subtract_kernelPKfS0_Pfi_param_2];
	ld.param.u32 	%r2, [_Z15subtract_kernelPKfS0_Pfi_param_3];
	mov.u32 	%r3, %ctaid.x;
	mov.u32 	%r4, %ntid.x;
	mov.u32 	%r5, %tid.x;
	mad.lo.s32 	%r1, %r3, %r4, %r5;
	setp.ge.s32 	%p1, %r1, %r2;
	@%p1 bra 	$L__BB2_2;
	cvta.to.global.u64 	%rd4, %rd1;
	cvta.to.global.u64 	%rd5, %rd2;
	cvta.to.global.u64 	%rd6, %rd3;
	mul.wide.s32 	%rd7, %r1, 4;
	add.s64 	%rd8, %rd4, %rd7;
	ld.global.f32 	%f1, [%rd8];
	add.s64 	%rd9, %rd5, %rd7;
	ld.global.f32 	%f2, [%rd9];
	sub.f32 	%f3, %f1, %f2;
	add.s64 	%rd10, %rd6, %rd7;
	st.global.f32 	[%rd10], %f3;
$L__BB2_2:
	ret;

}
	// .globl	_Z24compute_grad_part_kernelPKfS0_Pfii
.visible .entry _Z24compute_grad_part_kernelPKfS0_Pfii(
	.param .u64 .ptr .align 1 _Z24compute_grad_part_kernelPKfS0_Pfii_param_0,
	.param .u64 .ptr .align 1 _Z24compute_grad_part_kernelPKfS0_Pfii_param_1,
	.param .u64 .ptr .align 1 _Z24compute_grad_part_kernelPKfS0_Pfii_param_2,
	.param .u32 _Z24compute_grad_part_kernelPKfS0_Pfii_param_3,
	.param .u32 _Z24compute_grad_part_kernelPKfS0_Pfii_param_4
)
{
	.reg .pred 	%p<11>;
	.reg .b32 	%r<38>;
	.reg .b32 	%f<112>;
	.reg .b64 	%rd<58>;

	ld.param.u64 	%rd10, [_Z24compute_grad_part_kernelPKfS0_Pfii_param_0];
	ld.param.u64 	%rd11, [_Z24compute_grad_part_kernelPKfS0_Pfii_param_1];
	ld.param.u64 	%rd9, [_Z24compute_grad_part_kernelPKfS0_Pfii_param_2];
	ld.param.u32 	%r23, [_Z24compute_grad_part_kernelPKfS0_Pfii_param_3];
	ld.param.u32 	%r24, [_Z24compute_grad_part_kernelPKfS0_Pfii_param_4];
	cvta.to.global.u64 	%rd1, %rd11;
	cvta.to.global.u64 	%rd2, %rd10;
	mov.u32 	%r25, %ctaid.x;
	mov.u32 	%r26, %ntid.x;
	mov.u32 	%r27, %tid.x;
	mad.lo.s32 	%r1, %r25, %r26, %r27;
	setp.ge.s32 	%p1, %r1, %r24;
	@%p1 bra 	$L__BB3_15;
	setp.lt.s32 	%p2, %r23, 1;
	mov.f32 	%f111, 0f00000000;
	@%p2 bra 	$L__BB3_14;
	and.b32  	%r2, %r23, 15;
	setp.lt.u32 	%p3, %r23, 16;
	mov.f32 	%f111, 0f00000000;
	mov.b32 	%r34, 0;
	@%p3 bra 	$L__BB3_5;
	and.b32  	%r34, %r23, 2147483632;
	neg.s32 	%r32, %r34;
	shl.b32 	%r5, %r24, 4;
	add.s64 	%rd56, %rd1, 32;
	mov.f32 	%f111, 0f00000000;
	mul.wide.s32 	%rd14, %r24, 4;
	mov.u32 	%r31, %r1;
$L__BB3_4:
	.pragma "nounroll";
	mul.wide.s32 	%rd12, %r31, 4;
	add.s64 	%rd13, %rd2, %rd12;
	ld.global.f32 	%f18, [%rd13];
	ld.global.f32 	%f19, [%rd56+-32];
	fma.rn.f32 	%f20, %f18, %f19, %f111;
	add.s64 	%rd15, %rd13, %rd14;
	ld.global.f32 	%f21, [%rd15];
	ld.global.f32 	%f22, [%rd56+-28];
	fma.rn.f32 	%f23, %f21, %f22, %f20;
	add.s64 	%rd16, %rd15, %rd14;
	ld.global.f32 	%f24, [%rd16];
	ld.global.f32 	%f25, [%rd56+-24];
	fma.rn.f32 	%f26, %f24, %f25, %f23;
	add.s64 	%rd17, %rd16, %rd14;
	ld.global.f32 	%f27, [%rd17];
	ld.global.f32 	%f28, [%rd56+-20];
	fma.rn.f32 	%f29, %f27, %f28, %f26;
	add.s64 	%rd18, %rd17, %rd14;
	ld.global.f32 	%f30, [%rd18];
	ld.global.f32 	%f31, [%rd56+-16];
	fma.rn.f32 	%f32, %f30, %f31, %f29;
	add.s64 	%rd19, %rd18, %rd14;
	ld.global.f32 	%f33, [%rd19];
	ld.global.f32 	%f34, [%rd56+-12];
	fma.rn.f32 	%f35, %f33, %f34, %f32;
	add.s64 	%rd20, %rd19, %rd14;
	ld.global.f32 	%f36, [%rd20];
	ld.global.f32 	%f37, [%rd56+-8];
	fma.rn.f32 	%f38, %f36, %f37, %f35;
	add.s64 	%rd21, %rd20, %rd14;
	ld.global.f32 	%f39, [%rd21];
	ld.global.f32 	%f40, [%rd56+-4];
	fma.rn.f32 	%f41, %f39, %f40, %f38;
	add.s64 	%rd22, %rd21, %rd14;
	ld.global.f32 	%f42, [%rd22];
	ld.global.f32 	%f43, [%rd56];
	fma.rn.f32 	%f44, %f42, %f43, %f41;
	add.s64 	%rd23, %rd22, %rd14;
	ld.global.f32 	%f45, [%rd23];
	ld.global.f32 	%f46, [%rd56+4];
	fma.rn.f32 	%f47, %f45, %f46, %f44;
	add.s64 	%rd24, %rd23, %rd14;
	ld.global.f32 	%f48, [%rd24];
	ld.global.f32 	%f49, [%rd56+8];
	fma.rn.f32 	%f50, %f48, %f49, %f47;
	add.s64 	%rd25, %rd24, %rd14;
	ld.global.f32 	%f51, [%rd25];
	ld.global.f32 	%f52, [%rd56+12];
	fma.rn.f32 	%f53, %f51, %f52, %f50;
	add.s64 	%rd26, %rd25, %rd14;
	ld.global.f32 	%f54, [%rd26];
	ld.global.f32 	%f55, [%rd56+16];
	fma.rn.f32 	%f56, %f54, %f55, %f53;
	add.s64 	%rd27, %rd26, %rd14;
	ld.global.f32 	%f57, [%rd27];
	ld.global.f32 	%f58, [%rd56+20];
	fma.rn.f32 	%f59, %f57, %f58, %f56;
	add.s64 	%rd28, %rd27, %rd14;
	ld.global.f32 	%f60, [%rd28];
	ld.global.f32 	%f61, [%rd56+24];
	fma.rn.f32 	%f62, %f60, %f61, %f59;
	add.s64 	%rd29, %rd28, %rd14;
	ld.global.f32 	%f63, [%rd29];
	ld.global.f32 	%f64, [%rd56+28];
	fma.rn.f32 	%f111, %f63, %f64, %f62;
	add.s32 	%r32, %r32, 16;
	add.s32 	%r31, %r31, %r5;
	add.s64 	%rd56, %rd56, 64;
	setp.ne.s32 	%p4, %r32, 0;
	@%p4 bra 	$L__BB3_4;
$L__BB3_5:
	setp.eq.s32 	%p5, %r2, 0;
	@%p5 bra 	$L__BB3_14;
	and.b32  	%r11, %r23, 7;
	setp.lt.u32 	%p6, %r2, 8;
	@%p6 bra 	$L__BB3_8;
	mad.lo.s32 	%r29, %r34, %r24, %r1;
	mul.wide.s32 	%rd30, %r29, 4;
	add.s64 	%rd31, %rd2, %rd30;
	ld.global.f32 	%f66, [%rd31];
	mul.wide.u32 	%rd32, %r34, 4;
	add.s64 	%rd33, %rd1, %rd32;
	ld.global.f32 	%f67, [%rd33];
	fma.rn.f32 	%f68, %f66, %f67, %f111;
	mul.wide.s32 	%rd34, %r24, 4;
	add.s64 	%rd35, %rd31, %rd34;
	ld.global.f32 	%f69, [%rd35];
	ld.global.f32 	%f70, [%rd33+4];
	fma.rn.f32 	%f71, %f69, %f70, %f68;
	add.s64 	%rd36, %rd35, %rd34;
	ld.global.f32 	%f72, [%rd36];
	ld.global.f32 	%f73, [%rd33+8];
	fma.rn.f32 	%f74, %f72, %f73, %f71;
	add.s64 	%rd37, %rd36, %rd34;
	ld.global.f32 	%f75, [%rd37];
	ld.global.f32 	%f76, [%rd33+12];
	fma.rn.f32 	%f77, %f75, %f76, %f74;
	add.s64 	%rd38, %rd37, %rd34;
	ld.global.f32 	%f78, [%rd38];
	ld.global.f32 	%f79, [%rd33+16];
	fma.rn.f32 	%f80, %f78, %f79, %f77;
	add.s64 	%rd39, %rd38, %rd34;
	ld.global.f32 	%f81, [%rd39];
	ld.global.f32 	%f82, [%rd33+20];
	fma.rn.f32 	%f83, %f81, %f82, %f80;
	add.s64 	%rd40, %rd39, %rd34;
	ld.global.f32 	%f84, [%rd40];
	ld.global.f32 	%f85, [%rd33+24];
	fma.rn.f32 	%f86, %f84, %f85, %f83;
	add.s64 	%rd41, %rd40, %rd34;
	ld.global.f32 	%f87, [%rd41];
	ld.global.f32 	%f88, [%rd33+28];
	fma.rn.f32 	%f111, %f87, %f88, %f86;
	add.s32 	%r34, %r34, 8;
$L__BB3_8:
	setp.eq.s32 	%p7, %r11, 0;
	@%p7 bra 	$L__BB3_14;
	and.b32  	%r14, %r23, 3;
	setp.lt.u32 	%p8, %r11, 4;
	@%p8 bra 	$L__BB3_11;
	mad.lo.s32 	%r30, %r34, %r24, %r1;
	mul.wide.s32 	%rd42, %r30, 4;
	add.s64 	%rd43, %rd2, %rd42;
	ld.global.f32 	%f90, [%rd43];
	mul.wide.u32 	%rd44, %r34, 4;
	add.s64 	%rd45, %rd1, %rd44;
	ld.global.f32 	%f91, [%rd45];
	fma.rn.f32 	%f92, %f90, %f91, %f111;
	mul.wide.s32 	%rd46, %r24, 4;
	add.s64 	%rd47, %rd43, %rd46;
	ld.global.f32 	%f93, [%rd47];
	ld.global.f32 	%f94, [%rd45+4];
	fma.rn.f32 	%f95, %f93, %f94, %f92;
	add.s64 	%rd48, %rd47, %rd46;
	ld.global.f32 	%f96, [%rd48];
	ld.global.f32 	%f97, [%rd45+8];
	fma.rn.f32 	%f98, %f96, %f97, %f95;
	add.s64 	%rd49, %rd48, %rd46;
	ld.global.f32 	%f99, [%rd49];
	ld.global.f32 	%f100, [%rd45+12];
	fma.rn.f32 	%f111, %f99, %f100, %f98;
	add.s32 	%r34, %r34, 4;
$L__BB3_11:
	setp.eq.s32 	%p9, %r14, 0;
	@%p9 bra 	$L__BB3_14;
	mul.wide.u32 	%rd50, %r34, 4;
	add.s64 	%rd57, %rd1, %rd50;
	mad.lo.s32 	%r37, %r34, %r24, %r1;
	neg.s32 	%r36, %r14;
$L__BB3_13:
	.pragma "nounroll";
	mul.wide.s32 	%rd51, %r37, 4;
	add.s64 	%rd52, %rd2, %rd51;
	ld.global.f32 	%f101, [%rd52];
	ld.global.f32 	%f102, [%rd57];
	fma.rn.f32 	%f111, %f101, %f102, %f111;
	add.s64 	%rd57, %rd57, 4;
	add.s32 	%r37, %r37, %r24;
	add.s32 	%r36, %r36, 1;
	setp.ne.s32 	%p10, %r36, 0;
	@%p10 bra 	$L__BB3_13;
$L__BB3_14:
	cvta.to.global.u64 	%rd53, %rd9;
	mul.wide.s32 	%rd54, %r1, 4;
	add.s64 	%rd55, %rd53, %rd54;
	st.global.f32 	[%rd55], %f111;
$L__BB3_15:
	ret;

}
	// .globl	_Z18update_grad_kernelPfPKfS1_ffi
.visible .entry _Z18update_grad_kernelPfPKfS1_ffi(
	.param .u64 .ptr .align 1 _Z18update_grad_kernelPfPKfS1_ffi_param_0,
	.param .u64 .ptr .align 1 _Z18update_grad_kernelPfPKfS1_ffi_param_1,
	.param .u64 .ptr .align 1 _Z18update_grad_kernelPfPKfS1_ffi_param_2,
	.param .f32 _Z18update_grad_kernelPfPKfS1_ffi_param_3,
	.param .f32 _Z18update_grad_kernelPfPKfS1_ffi_param_4,
	.param .u32 _Z18update_grad_kernelPfPKfS1_ffi_param_5
)
{
	.reg .pred 	%p<2>;
	.reg .b32 	%r<6>;
	.reg .b32 	%f<7>;
	.reg .b64 	%rd<11>;

	ld.param.u64 	%rd1, [_Z18update_grad_kernelPfPKfS1_ffi_param_0];
	ld.param.u64 	%rd2, [_Z18update_grad_kernelPfPKfS1_ffi_param_1];
	ld.param.u64 	%rd3, [_Z18update_grad_kernelPfPKfS1_ffi_param_2];
	ld.param.f32 	%f1, [_Z18update_grad_kernelPfPKfS1_ffi_param_3];
	ld.param.f32 	%f2, [_Z18update_grad_kernelPfPKfS1_ffi_param_4];
	ld.param.u32 	%r2, [_Z18update_grad_kernelPfPKfS1_ffi_param_5];
	mov.u32 	%r3, %ctaid.x;
	mov.u32 	%r4, %ntid.x;
	mov.u32 	%r5, %tid.x;
	mad.lo.s32 	%r1, %r3, %r4, %r5;
	setp.ge.s32 	%p1, %r1, %r2;
	@%p1 bra 	$L__BB4_2;
	cvta.to.global.u64 	%rd4, %rd2;
	cvta.to.global.u64 	%rd5, %rd3;
	cvta.to.global.u64 	%rd6, %rd1;
	mul.wide.s32 	%rd7, %r1, 4;
	add.s64 	%rd8, %rd4, %rd7;
	ld.global.f32 	%f3, [%rd8];
	add.s64 	%rd9, %rd5, %rd7;
	ld.global.f32 	%f4, [%rd9];
	mul.f32 	%f5, %f1, %f4;
	fma.rn.f32 	%f6, %f2, %f3, %f5;
	add.s64 	%rd10, %rd6, %rd7;
	st.global.f32 	[%rd10], %f6;
$L__BB4_2:
	ret;

}
	// .globl	_Z16compute_w_kernelPKfPfi
.visible .entry _Z16compute_w_kernelPKfPfi(
	.param .u64 .ptr .align 1 _Z16compute_w_kernelPKfPfi_param_0,
	.param .u64 .ptr .align 1 _Z16compute_w_kernelPKfPfi_param_1,
	.param .u32 _Z16compute_w_kernelPKfPfi_param_2
)
{
	.reg .pred 	%p<2>;
	.reg .b32 	%r<6>;
	.reg .b32 	%f<5>;
	.reg .b64 	%rd<8>;

	ld.param.u64 	%rd1, [_Z16compute_w_kernelPKfPfi_param_0];
	ld.param.u64 	%rd2, [_Z16compute_w_kernelPKfPfi_param_1];
	ld.param.u32 	%r2, [_Z16compute_w_kernelPKfPfi_param_2];
	mov.u32 	%r3, %ctaid.x;
	mov.u32 	%r4, %ntid.x;
	mov.u32 	%r5, %tid.x;
	mad.lo.s32 	%r1, %r3, %r4, %r5;
	setp.ge.s32 	%p1, %r1, %r2;
	@%p1 bra 	$L__BB5_2;
	cvta.to.global.u64 	%rd3, %rd1;
	cvta.to.global.u64 	%rd4, %rd2;
	mul.wide.s32 	%rd5, %r1, 4;
	add.s64 	%rd6, %rd3, %rd5;
	ld.global.f32 	%f1, [%rd6];
	mov.f32 	%f2, 0f3F800000;
	sub.f32 	%f3, %f2, %f1;
	mul.f32 	%f4, %f1, %f3;
	add.s64 	%rd7, %rd4, %rd5;
	st.global.f32 	[%rd7], %f4;
$L__BB5_2:
	ret;

}
	// .globl	_Z15diag_mul_kernelPKfS0_Pfii
.visible .entry _Z15diag_mul_kernelPKfS0_Pfii(
	.param .u64 .ptr .align 1 _Z15diag_mul_kernelPKfS0_Pfii_param_0,
	.param .u64 .ptr .align 1 _Z15diag_mul_kernelPKfS0_Pfii_param_1,
	.param .u64 .ptr .align 1 _Z15diag_mul_kernelPKfS0_Pfii_param_2,
	.param .u32 _Z15diag_mul_kernelPKfS0_Pfii_param_3,
	.param .u32 _Z15diag_mul_kernelPKfS0_Pfii_param_4
)
{
	.reg .pred 	%p<4>;
	.reg .b32 	%r<12>;
	.reg .b32 	%f<4>;
	.reg .b64 	%rd<12>;

	ld.param.u64 	%rd1, [_Z15diag_mul_kernelPKfS0_Pfii_param_0];
	ld.param.u64 	%rd2, [_Z15diag_mul_kernelPKfS0_Pfii_param_1];
	ld.param.u64 	%rd3, [_Z15diag_mul_kernelPKfS0_Pfii_param_2];
	ld.param.u32 	%r4, [_Z15diag_mul_kernelPKfS0_Pfii_param_3];
	ld.param.u32 	%r3, [_Z15diag_mul_kernelPKfS0_Pfii_param_4];
	mov.u32 	%r5, %ctaid.y;
	mov.u32 	%r6, %ntid.y;
	mov.u32 	%r7, %tid.y;
	mad.lo.s32 	%r1, %r5, %r6, %r7;
	mov.u32 	%r8, %ctaid.x;
	mov.u32 	%r9, %ntid.x;
	mov.u32 	%r10, %tid.x;
	mad.lo.s32 	%r2, %r8, %r9, %r10;
	setp.ge.s32 	%p1, %r1, %r4;
	setp.ge.s32 	%p2, %r2, %r3;
	or.pred  	%p3, %p1, %p2;
	@%p3 bra 	$L__BB6_2;
	cvta.to.global.u64 	%rd4, %rd1;
	cvta.to.global.u64 	%rd5, %rd2;
	cvta.to.global.u64 	%rd6, %rd3;
	mul.wide.u32 	%rd7, %r1, 4;
	add.s64 	%rd8, %rd4, %rd7;
	ld.global.f32 	%f1, [%rd8];
	mad.lo.s32 	%r11, %r3, %r1, %r2;
	mul.wide.s32 	%rd9, %r11, 4;
	add.s64 	%rd10, %rd5, %rd9;
	ld.global.f32 	%f2, [%rd10];
	mul.f32 	%f3, %f1, %f2;
	add.s64 	%rd11, %rd6, %rd9;
	st.global.f32 	[%rd11], %f3;
$L__BB6_2:
	ret;

}
	// .globl	_Z22matrix_multiply_kernelPKfS0_Pfiiif
.visible .entry _Z22matrix_multiply_kernelPKfS0_Pfiiif(
	.param .u64 .ptr .align 1 _Z22matrix_multiply_kernelPKfS0_Pfiiif_param_0,
	.param .u64 .ptr .align 1 _Z22matrix_multiply_kernelPKfS0_Pfiiif_param_1,
	.param .u64 .ptr .align 1 _Z22matrix_multiply_kernelPKfS0_Pfiiif_param_2,
	.param .u32 _Z22matrix_multiply_kernelPKfS0_Pfiiif_param_3,
	.param .u32 _Z22matrix_multiply_kernelPKfS0_Pfiiif_param_4,
	.param .u32 _Z22matrix_multiply_kernelPKfS0_Pfiiif_param_5,
	.param .f32 _Z22matrix_multiply_kernelPKfS0_Pfiiif_param_6
)
{
	.reg .pred 	%p<13>;
	.reg .b32 	%r<44>;
	.reg .b32 	%f<70>;
	.reg .b64 	%rd<53>;

	ld.param.u64 	%rd4, [_Z22matrix_multiply_kernelPKfS0_Pfiiif_param_0];
	ld.param.u64 	%rd5, [_Z22matrix_multiply_kernelPKfS0_Pfiiif_param_1];
	ld.param.u64 	%rd3, [_Z22matrix_multiply_kernelPKfS0_Pfiiif_param_2];
	ld.param.u32 	%r20, [_Z22matrix_multiply_kernelPKfS0_Pfiiif_param_3];
	ld.param.u32 	%r21, [_Z22matrix_multiply_kernelPKfS0_Pfiiif_param_4];
	ld.param.u32 	%r22, [_Z22matrix_multiply_kernelPKfS0_Pfiiif_param_5];
	ld.param.f32 	%f13, [_Z22matrix_multiply_kernelPKfS0_Pfiiif_param_6];
	cvta.to.global.u64 	%rd1, %rd5;
	cvta.to.global.u64 	%rd2, %rd4;
	mov.u32 	%r23, %ctaid.y;
	mov.u32 	%r24, %ntid.y;
	mov.u32 	%r25, %tid.y;
	mad.lo.s32 	%r1, %r23, %r24, %r25;
	mov.u32 	%r26, %ctaid.x;
	mov.u32 	%r27, %ntid.x;
	mov.u32 	%r28, %tid.x;
	mad.lo.s32 	%r2, %r26, %r27, %r28;
	setp.ge.s32 	%p1, %r1, %r21;
	setp.ge.s32 	%p2, %r2, %r22;
	or.pred  	%p3, %p1, %p2;
	@%p3 bra 	$L__BB7_14;
	setp.lt.s32 	%p4, %r20, 1;
	mov.f32 	%f69, 0f00000000;
	@%p4 bra 	$L__BB7_13;
	and.b32  	%r3, %r20, 7;
	setp.lt.u32 	%p5, %r20, 8;
	mov.f32 	%f69, 0f00000000;
	mov.b32 	%r42, 0;
	@%p5 bra 	$L__BB7_5;
	and.b32  	%r42, %r20, 2147483640;
	neg.s32 	%r40, %r42;
	shl.b32 	%r6, %r22, 3;
	shl.b32 	%r7, %r21, 3;
	mov.f32 	%f69, 0f00000000;
	mul.wide.s32 	%rd10, %r21, 4;
	mul.wide.s32 	%rd12, %r22, 4;
	mov.u32 	%r38, %r1;
	mov.u32 	%r39, %r2;
$L__BB7_4:
	.pragma "nounroll";
	mul.wide.s32 	%rd6, %r38, 4;
	add.s64 	%rd7, %rd2, %rd6;
	ld.global.f32 	%f18, [%rd7];
	mul.wide.s32 	%rd8, %r39, 4;
	add.s64 	%rd9, %rd1, %rd8;
	ld.global.f32 	%f19, [%rd9];
	fma.rn.f32 	%f20, %f18, %f19, %f69;
	add.s64 	%rd11, %rd7, %rd10;
	ld.global.f32 	%f21, [%rd11];
	add.s64 	%rd13, %rd9, %rd12;
	ld.global.f32 	%f22, [%rd13];
	fma.rn.f32 	%f23, %f21, %f22, %f20;
	add.s64 	%rd14, %rd11, %rd10;
	ld.global.f32 	%f24, [%rd14];
	add.s64 	%rd15, %rd13, %rd12;
	ld.global.f32 	%f25, [%rd15];
	fma.rn.f32 	%f26, %f24, %f25, %f23;
	add.s64 	%rd16, %rd14, %rd10;
	ld.global.f32 	%f27, [%rd16];
	add.s64 	%rd17, %rd15, %rd12;
	ld.global.f32 	%f28, [%rd17];
	fma.rn.f32 	%f29, %f27, %f28, %f26;
	add.s64 	%rd18, %rd16, %rd10;
	ld.global.f32 	%f30, [%rd18];
	add.s64 	%rd19, %rd17, %rd12;
	ld.global.f32 	%f31, [%rd19];
	fma.rn.f32 	%f32, %f30, %f31, %f29;
	add.s64 	%rd20, %rd18, %rd10;
	ld.global.f32 	%f33, [%rd20];
	add.s64 	%rd21, %rd19, %rd12;
	ld.global.f32 	%f34, [%rd21];
	fma.rn.f32 	%f35, %f33, %f34, %f32;
	add.s64 	%rd22, %rd20, %rd10;
	ld.global.f32 	%f36, [%rd22];
	add.s64 	%rd23, %rd21, %rd12;
	ld.global.f32 	%f37, [%rd23];
	fma.rn.f32 	%f38, %f36, %f37, %f35;
	add.s64 	%rd24, %rd22, %rd10;
	ld.global.f32 	%f39, [%rd24];
	add.s64 	%rd25, %rd23, %rd12;
	ld.global.f32 	%f40, [%rd25];
	fma.rn.f32 	%f69, %f39, %f40, %f38;
	add.s32 	%r40, %r40, 8;
	add.s32 	%r39, %r39, %r6;
	add.s32 	%r38, %r38, %r7;
	setp.ne.s32 	%p6, %r40, 0;
	@%p6 bra 	$L__BB7_4;
$L__BB7_5:
	setp.eq.s32 	%p7, %r3, 0;
	@%p7 bra 	$L__BB7_13;
	and.b32  	%r15, %r20, 3;
	setp.lt.u32 	%p8, %r3, 4;
	@%p8 bra 	$L__BB7_8;
	mad.lo.s32 	%r30, %r42, %r21, %r1;
	mul.wide.s32 	%rd26, %r30, 4;
	add.s64 	%rd27, %rd2, %rd26;
	ld.global.f32 	%f42, [%rd27];
	mad.lo.s32 	%r31, %r42, %r22, %r2;
	mul.wide.s32 	%rd28, %r31, 4;
	add.s64 	%rd29, %rd1, %rd28;
	ld.global.f32 	%f43, [%rd29];
	fma.rn.f32 	%f44, %f42, %f43, %f69;
	mul.wide.s32 	%rd30, %r21, 4;
	add.s64 	%rd31, %rd27, %rd30;
	ld.global.f32 	%f45, [%rd31];
	mul.wide.s32 	%rd32, %r22, 4;
	add.s64 	%rd33, %rd29, %rd32;
	ld.global.f32 	%f46, [%rd33];
	fma.rn.f32 	%f47, %f45, %f46, %f44;
	add.s64 	%rd34, %rd31, %rd30;
	ld.global.f32 	%f48, [%rd34];
	add.s64 	%rd35, %rd33, %rd32;
	ld.global.f32 	%f49, [%rd35];
	fma.rn.f32 	%f50, %f48, %f49, %f47;
	add.s64 	%rd36, %rd34, %rd30;
	ld.global.f32 	%f51, [%rd36];
	add.s64 	%rd37, %rd35, %rd32;
	ld.global.f32 	%f52, [%rd37];
	fma.rn.f32 	%f69, %f51, %f52, %f50;
	add.s32 	%r42, %r42, 4;
$L__BB7_8:
	setp.eq.s32 	%p9, %r15, 0;
	@%p9 bra 	$L__BB7_13;
	setp.eq.s32 	%p10, %r15, 1;
	@%p10 bra 	$L__BB7_11;
	mad.lo.s32 	%r32, %r42, %r21, %r1;
	mul.wide.s32 	%rd38, %r32, 4;
	add.s64 	%rd39, %rd2, %rd38;
	ld.global.f32 	%f54, [%rd39];
	mad.lo.s32 	%r33, %r42, %r22, %r2;
	mul.wide.s32 	%rd40, %r33, 4;
	add.s64 	%rd41, %rd1, %rd40;
	ld.global.f32 	%f55, [%rd41];
	fma.rn.f32 	%f56, %f54, %f55, %f69;
	mul.wide.s32 	%rd42, %r21, 4;
	add.s64 	%rd43, %rd39, %rd42;
	ld.global.f32 	%f57, [%rd43];
	mul.wide.s32 	%rd44, %r22, 4;
	add.s64 	%rd45, %rd41, %rd44;
	ld.global.f32 	%f58, [%rd45];
	fma.rn.f32 	%f69, %f57, %f58, %f56;
	add.s32 	%r42, %r42, 2;
$L__BB7_11:
	and.b32  	%r34, %r20, 1;
	setp.eq.b32 	%p11, %r34, 1;
	not.pred 	%p12, %p11;
	@%p12 bra 	$L__BB7_13;
	mad.lo.s32 	%r35, %r42, %r21, %r1;
	mul.wide.s32 	%rd46, %r35, 4;
	add.s64 	%rd47, %rd2, %rd46;
	ld.global.f32 	%f59, [%rd47];
	mad.lo.s32 	%r36, %r42, %r22, %r2;
	mul.wide.s32 	%rd48, %r36, 4;
	add.s64 	%rd49, %rd1, %rd48;
	ld.global.f32 	%f60, [%rd49];
	fma.rn.f32 	%f69, %f59, %f60, %f69;
$L__BB7_13:
	mul.f32 	%f61, %f13, %f69;
	mad.lo.s32 	%r37, %r22, %r1, %r2;
	cvta.to.global.u64 	%rd50, %rd3;
	mul.wide.s32 	%rd51, %r37, 4;
	add.s64 	%rd52, %rd50, %rd51;
	st.global.f32 	[%rd52], %f61;
$L__BB7_14:
	ret;

}
	// .globl	_Z25add_regularization_kernelPfif
.visible .entry _Z25add_regularization_kernelPfif(
	.param .u64 .ptr .align 1 _Z25add_regularization_kernelPfif_param_0,
	.param .u32 _Z25add_regularization_kernelPfif_param_1,
	.param .f32 _Z25add_regularization_kernelPfif_param_2
)
{
	.reg .pred 	%p<2>;
	.reg .b32 	%r<7>;
	.reg .b32 	%f<4>;
	.reg .b64 	%rd<5>;

	ld.param.u64 	%rd1, [_Z25add_regularization_kernelPfif_param_0];
	ld.param.u32 	%r2, [_Z25add_regularization_kernelPfif_param_1];
	ld.param.f32 	%f1, [_Z25add_regularization_kernelPfif_param_2];
	mov.u32 	%r3, %ctaid.x;
	mov.u32 	%r4, %ntid.x;
	mov.u32 	%r5, %tid.x;
	mad.lo.s32 	%r1, %r3, %r4, %r5;
	setp.ge.s32 	%p1, %r1, %r2;
	@%p1 bra 	$L__BB8_2;
	cvta.to.global.u64 	%rd2, %rd1;
	mad.lo.s32 	%r6, %r2, %r1, %r1;
	mul.wide.s32 	%rd3, %r6, 4;
	add.s64 	%rd4, %rd2, %rd3;
	ld.global.f32 	%f2, [%rd4];
	add.f32 	%f3, %f1, %f2;
	st.global.f32 	[%rd4], %f3;
$L__BB8_2:
	ret;

}
	// .globl	_Z22cholesky_decomp_kernelPKfPfi
.visible .entry _Z22cholesky_decomp_kernelPKfPfi(
	.param .u64 .ptr .align 1 _Z22cholesky_decomp_kernelPKfPfi_param_0,
	.param .u64 .ptr .align 1 _Z22cholesky_decomp_kernelPKfPfi_param_1,
	.param .u32 _Z22cholesky_decomp_kernelPKfPfi_param_2
)
{
	.reg .pred 	%p<24>;
	.reg .b16 	%rs<25>;
	.reg .b32 	%r<83>;
	.reg .b32 	%f<122>;
	.reg .b64 	%rd<77>;

	ld.param.u64 	%rd13, [_Z22cholesky_decomp_kernelPKfPfi_param_0];
	ld.param.u64 	%rd14, [_Z22cholesky_decomp_kernelPKfPfi_param_1];
	ld.param.u32 	%r30, [_Z22cholesky_decomp_kernelPKfPfi_param_2];
	cvta.to.global.u64 	%rd1, %rd14;
	setp.lt.s32 	%p1, %r30, 1;
	@%p1 bra 	$L__BB9_32;
	add.s32 	%r1, %r30, -2;
	cvt.u16.u32 	%rs1, %r30;
	cvta.to.global.u64 	%rd2, %rd13;
	mov.b32 	%r73, 0;
	mov.b16 	%rs21, 0;
	mov.u16 	%rs22, %rs21;
$L__BB9_2:
	mov.u32 	%r2, %r73;
	not.b32 	%r3, %r2;
	add.s32 	%r4, %r30, %r3;
	mul.lo.s32 	%r33, %r2, %r30;
	add.s32 	%r34, %r33, %r2;
	mul.wide.u32 	%rd15, %r34, 4;
	add.s64 	%rd3, %rd1, %rd15;
	cvt.u64.u32 	%rd4, %r33;
	mov.b32 	%r74, 0;
	mov.b16 	%rs23, 0;
	mov.u16 	%rs24, %rs23;
$L__BB9_3:
	setp.eq.s32 	%p2, %r74, 0;
	mov.f32 	%f121, 0f00000000;
	@%p2 bra 	$L__BB9_17;
	mul.lo.s32 	%r8, %r74, %r30;
	setp.lt.u32 	%p3, %r74, 16;
	mov.f32 	%f121, 0f00000000;
	mov.b32 	%r77, 0;
	@%p3 bra 	$L__BB9_7;
	add.s64 	%rd16, %rd1, 32;
	shl.b64 	%rd17, %rd4, 2;
	add.s64 	%rd76, %rd16, %rd17;
	and.b32  	%r77, %r74, 2147483632;
	and.b32  	%r36, %r74, -16;
	neg.s32 	%r75, %r36;
	mul.wide.u32 	%rd18, %r8, 4;
	add.s64 	%rd75, %rd16, %rd18;
	mov.f32 	%f121, 0f00000000;
$L__BB9_6:
	.pragma "nounroll";
	ld.global.f32 	%f20, [%rd76+-32];
	ld.global.f32 	%f21, [%rd75+-32];
	fma.rn.f32 	%f22, %f20, %f21, %f121;
	ld.global.f32 	%f23, [%rd76+-28];
	ld.global.f32 	%f24, [%rd75+-28];
	fma.rn.f32 	%f25, %f23, %f24, %f22;
	ld.global.f32 	%f26, [%rd76+-24];
	ld.global.f32 	%f27, [%rd75+-24];
	fma.rn.f32 	%f28, %f26, %f27, %f25;
	ld.global.f32 	%f29, [%rd76+-20];
	ld.global.f32 	%f30, [%rd75+-20];
	fma.rn.f32 	%f31, %f29, %f30, %f28;
	ld.global.f32 	%f32, [%rd76+-16];
	ld.global.f32 	%f33, [%rd75+-16];
	fma.rn.f32 	%f34, %f32, %f33, %f31;
	ld.global.f32 	%f35, [%rd76+-12];
	ld.global.f32 	%f36, [%rd75+-12];
	fma.rn.f32 	%f37, %f35, %f36, %f34;
	ld.global.f32 	%f38, [%rd76+-8];
	ld.global.f32 	%f39, [%rd75+-8];
	fma.rn.f32 	%f40, %f38, %f39, %f37;
	ld.global.f32 	%f41, [%rd76+-4];
	ld.global.f32 	%f42, [%rd75+-4];
	fma.rn.f32 	%f43, %f41, %f42, %f40;
	ld.global.f32 	%f44, [%rd76];
	ld.global.f32 	%f45, [%rd75];
	fma.rn.f32 	%f46, %f44, %f45, %f43;
	ld.global.f32 	%f47, [%rd76+4];
	ld.global.f32 	%f48, [%rd75+4];
	fma.rn.f32 	%f49, %f47, %f48, %f46;
	ld.global.f32 	%f50, [%rd76+8];
	ld.global.f32 	%f51, [%rd75+8];
	fma.rn.f32 	%f52, %f50, %f51, %f49;
	ld.global.f32 	%f53, [%rd76+12];
	ld.global.f32 	%f54, [%rd75+12];
	fma.rn.f32 	%f55, %f53, %f54, %f52;
	ld.global.f32 	%f56, [%rd76+16];
	ld.global.f32 	%f57, [%rd75+16];
	fma.rn.f32 	%f58, %f56, %f57, %f55;
	ld.global.f32 	%f59, [%rd76+20];
	ld.global.f32 	%f60, [%rd75+20];
	fma.rn.f32 	%f61, %f59, %f60, %f58;
	ld.global.f32 	%f62, [%rd76+24];
	ld.global.f32 	%f63, [%rd75+24];
	fma.rn.f32 	%f64, %f62, %f63, %f61;
	ld.global.f32 	%f65, [%rd76+28];
	ld.global.f32 	%f66, [%rd75+28];
	fma.rn.f32 	%f121, %f65, %f66, %f64;
	add.s32 	%r75, %r75, 16;
	add.s64 	%rd76, %rd76, 64;
	add.s64 	%rd75, %rd75, 64;
	setp.ne.s32 	%p4, %r75, 0;
	@%p4 bra 	$L__BB9_6;
$L__BB9_7:
	and.b32  	%r37, %r74, 15;
	setp.eq.s32 	%p5, %r37, 0;
	@%p5 bra 	$L__BB9_17;
	cvt.u32.u16 	%r38, %rs24;
	and.b32  	%r14, %r38, 15;
	add.s32 	%r39, %r14, -1;
	setp.lt.u32 	%p6, %r39, 7;
	@%p6 bra 	$L__BB9_10;
	cvt.u32.u64 	%r40, %rd4;
	add.s32 	%r41, %r77, %r40;
	mul.wide.u32 	%rd19, %r41, 4;
	add.s64 	%rd20, %rd1, %rd19;
	ld.global.f32 	%f68, [%rd20];
	add.s32 	%r42, %r77, %r8;
	mul.wide.u32 	%rd21, %r42, 4;
	add.s64 	%rd22, %rd1, %rd21;
	ld.global.f32 	%f69, [%rd22];
	fma.rn.f32 	%f70, %f68, %f69, %f121;
	cvt.u64.u32 	%rd23, %r77;
	add.s64 	%rd24, %rd23, %rd4;
	shl.b64 	%rd25, %rd24, 2;
	add.s64 	%rd26, %rd1, %rd25;
	ld.global.f32 	%f71, [%rd26+4];
	cvt.u64.u32 	%rd27, %r8;
	add.s64 	%rd28, %rd23, %rd27;
	shl.b64 	%rd29, %rd28, 2;
	add.s64 	%rd30, %rd1, %rd29;
	ld.global.f32 	%f72, [%rd30+4];
	fma.rn.f32 	%f73, %f71, %f72, %f70;
	ld.global.f32 	%f74, [%rd26+8];
	ld.global.f32 	%f75, [%rd30+8];
	fma.rn.f32 	%f76, %f74, %f75, %f73;
	ld.global.f32 	%f77, [%rd26+12];
	ld.global.f32 	%f78, [%rd30+12];
	fma.rn.f32 	%f79, %f77, %f78, %f76;
	ld.global.f32 	%f80, [%rd26+16];
	ld.global.f32 	%f81, [%rd30+16];
	fma.rn.f32 	%f82, %f80, %f81, %f79;
	ld.global.f32 	%f83, [%rd26+20];
	ld.global.f32 	%f84, [%rd30+20];
	fma.rn.f32 	%f85, %f83, %f84, %f82;
	ld.global.f32 	%f86, [%rd26+24];
	ld.global.f32 	%f87, [%rd30+24];
	fma.rn.f32 	%f88, %f86, %f87, %f85;
	ld.global.f32 	%f89, [%rd26+28];
	ld.global.f32 	%f90, [%rd30+28];
	fma.rn.f32 	%f121, %f89, %f90, %f88;
	add.s32 	%r77, %r77, 8;
$L__BB9_10:
	and.b32  	%r43, %r14, 7;
	setp.eq.s32 	%p7, %r43, 0;
	@%p7 bra 	$L__BB9_17;
	cvt.u32.u16 	%r44, %rs23;
	and.b32  	%r45, %r44, 7;
	and.b32  	%r17, %r44, 3;
	add.s32 	%r46, %r45, -1;
	setp.lt.u32 	%p8, %r46, 3;
	@%p8 bra 	$L__BB9_13;
	cvt.u32.u64 	%r47, %rd4;
	add.s32 	%r48, %r77, %r47;
	mul.wide.u32 	%rd31, %r48, 4;
	add.s64 	%rd32, %rd1, %rd31;
	ld.global.f32 	%f92, [%rd32];
	add.s32 	%r49, %r77, %r8;
	mul.wide.u32 	%rd33, %r49, 4;
	add.s64 	%rd34, %rd1, %rd33;
	ld.global.f32 	%f93, [%rd34];
	fma.rn.f32 	%f94, %f92, %f93, %f121;
	cvt.u64.u32 	%rd35, %r77;
	add.s64 	%rd36, %rd35, %rd4;
	shl.b64 	%rd37, %rd36, 2;
	add.s64 	%rd38, %rd1, %rd37;
	ld.global.f32 	%f95, [%rd38+4];
	cvt.u64.u32 	%rd39, %r8;
	add.s64 	%rd40, %rd35, %rd39;
	shl.b64 	%rd41, %rd40, 2;
	add.s64 	%rd42, %rd1, %rd41;
	ld.global.f32 	%f96, [%rd42+4];
	fma.rn.f32 	%f97, %f95, %f96, %f94;
	ld.global.f32 	%f98, [%rd38+8];
	ld.global.f32 	%f99, [%rd42+8];
	fma.rn.f32 	%f100, %f98, %f99, %f97;
	ld.global.f32 	%f101, [%rd38+12];
	ld.global.f32 	%f102, [%rd42+12];
	fma.rn.f32 	%f121, %f101, %f102, %f100;
	add.s32 	%r77, %r77, 4;
$L__BB9_13:
	setp.eq.s32 	%p9, %r17, 0;
	@%p9 bra 	$L__BB9_17;
	cvt.u32.u64 	%r50, %rd4;
	add.s32 	%r51, %r77, %r50;
	mul.wide.u32 	%rd43, %r51, 4;
	add.s64 	%rd44, %rd1, %rd43;
	ld.global.f32 	%f103, [%rd44];
	add.s32 	%r52, %r77, %r8;
	mul.wide.u32 	%rd45, %r52, 4;
	add.s64 	%rd46, %rd1, %rd45;
	ld.global.f32 	%f104, [%rd46];
	fma.rn.f32 	%f121, %f103, %f104, %f121;
	setp.eq.s32 	%p10, %r17, 1;
	@%p10 bra 	$L__BB9_17;
	cvt.u64.u32 	%rd47, %r77;
	add.s64 	%rd48, %rd47, %rd4;
	shl.b64 	%rd49, %rd48, 2;
	add.s64 	%rd11, %rd1, %rd49;
	ld.global.f32 	%f105, [%rd11+4];
	cvt.u64.u32 	%rd50, %r8;
	add.s64 	%rd51, %rd47, %rd50;
	shl.b64 	%rd52, %rd51, 2;
	add.s64 	%rd12, %rd1, %rd52;
	ld.global.f32 	%f106, [%rd12+4];
	fma.rn.f32 	%f121, %f105, %f106, %f121;
	setp.eq.s32 	%p11, %r17, 2;
	@%p11 bra 	$L__BB9_17;
	ld.global.f32 	%f107, [%rd11+8];
	ld.global.f32 	%f108, [%rd12+8];
	fma.rn.f32 	%f121, %f107, %f108, %f121;
$L__BB9_17:
	cvt.u32.u64 	%r53, %rd4;
	add.s32 	%r20, %r74, %r53;
	mul.wide.u32 	%rd53, %r20, 4;
	add.s64 	%rd54, %rd2, %rd53;
	ld.global.f32 	%f109, [%rd54];
	sub.f32 	%f15, %f109, %f121;
	setp.ne.s32 	%p12, %r2, %r74;
	@%p12 bra 	$L__BB9_33;
	max.f32 	%f112, %f15, 0f1E3CE508;
	sqrt.rn.f32 	%f113, %f112;
	st.global.f32 	[%rd3], %f113;
	bra.uni 	$L__BB9_34;
$L__BB9_19:
	add.s32 	%r73, %r2, 1;
	setp.ge.s32 	%p14, %r73, %r30;
	@%p14 bra 	$L__BB9_31;
	sub.s32 	%r55, %r1, %r2;
	setp.lt.u32 	%p15, %r55, 7;
	mov.u32 	%r80, %r73;
	@%p15 bra 	$L__BB9_23;
	and.b32  	%r6, %r4, -8;
	mov.u32 	%r80, %r73;
$L__BB9_22:
	.pragma "nounroll";
	add.s32 	%r57, %r80, %r53;
	mul.wide.u32 	%rd59, %r57, 4;
	add.s64 	%rd60, %rd1, %rd59;
	mov.b32 	%r58, 0;
	st.global.u32 	[%rd60], %r58;
	st.global.u32 	[%rd60+4], %r58;
	st.global.u32 	[%rd60+8], %r58;
	st.global.u32 	[%rd60+12], %r58;
	st.global.u32 	[%rd60+16], %r58;
	st.global.u32 	[%rd60+20], %r58;
	st.global.u32 	[%rd60+24], %r58;
	st.global.u32 	[%rd60+28], %r58;
	add.s32 	%r80, %r80, 8;
	add.s32 	%r59, %r80, %r3;
	setp.ne.s32 	%p16, %r59, %r6;
	@%p16 bra 	$L__BB9_22;
$L__BB9_23:
	and.b32  	%r60, %r4, 7;
	setp.eq.s32 	%p17, %r60, 0;
	@%p17 bra 	$L__BB9_31;
	not.b16 	%rs15, %rs22;
	add.s16 	%rs16, %rs15, %rs1;
	cvt.u32.u16 	%r61, %rs16;
	and.b32  	%r25, %r61, 7;
	add.s32 	%r62, %r25, -1;
	setp.lt.u32 	%p18, %r62, 3;
	@%p18 bra 	$L__BB9_26;
	add.s32 	%r64, %r80, %r53;
	mul.wide.u32 	%rd61, %r64, 4;
	add.s64 	%rd62, %rd1, %rd61;
	mov.b32 	%r65, 0;
	st.global.u32 	[%rd62], %r65;
	cvt.u64.u32 	%rd63, %r80;
	add.s64 	%rd64, %rd63, %rd4;
	shl.b64 	%rd65, %rd64, 2;
	add.s64 	%rd66, %rd1, %rd65;
	st.global.u32 	[%rd66+4], %r65;
	st.global.u32 	[%rd66+8], %r65;
	st.global.u32 	[%rd66+12], %r65;
	add.s32 	%r80, %r80, 4;
$L__BB9_26:
	and.b32  	%r66, %r25, 3;
	setp.eq.s32 	%p19, %r66, 0;
	@%p19 bra 	$L__BB9_31;
	xor.b16  	%rs17, %rs21, 3;
	add.s16 	%rs8, %rs17, %rs1;
	and.b16  	%rs19, %rs8, 3;
	setp.eq.s16 	%p20, %rs19, 1;
	@%p20 bra 	$L__BB9_29;
	add.s32 	%r68, %r80, %r53;
	mul.wide.u32 	%rd67, %r68, 4;
	add.s64 	%rd68, %rd1, %rd67;
	mov.b32 	%r69, 0;
	st.global.u32 	[%rd68], %r69;
	cvt.u64.u32 	%rd69, %r80;
	add.s64 	%rd70, %rd69, %rd4;
	shl.b64 	%rd71, %rd70, 2;
	add.s64 	%rd72, %rd1, %rd71;
	st.global.u32 	[%rd72+4], %r69;
	add.s32 	%r80, %r80, 2;
$L__BB9_29:
	and.b16  	%rs20, %rs8, 1;
	setp.eq.b16 	%p21, %rs20, 1;
	not.pred 	%p22, %p21;
	@%p22 bra 	$L__BB9_31;
	add.s32 	%r71, %r80, %r53;
	mul.wide.u32 	%rd73, %r71, 4;
	add.s64 	%rd74, %rd1, %rd73;
	mov.b32 	%r72, 0;
	st.global.u32 	[%rd74], %r72;
$L__BB9_31:
	setp.ne.s32 	%p23, %r73, %r30;
	add.s16 	%rs22, %rs22, 1;
	add.s16 	%rs21, %rs21, 1;
	@%p23 bra 	$L__BB9_2;
$L__BB9_32:
	ret;
$L__BB9_33:
	mad.lo.s32 	%r54, %r74, %r30, %r74;
	mul.wide.u32 	%rd55, %r54, 4;
	add.s64 	%rd56, %rd1, %rd55;
	ld.global.f32 	%f110, [%rd56];
	div.rn.f32 	%f111, %f15, %f110;
	add.s64 	%rd58, %rd1, %rd53;
	st.global.f32 	[%rd58], %f111;
$L__BB9_34:
	setp.eq.s32 	%p13, %r2, %r74;
	add.s32 	%r74, %r74, 1;
	add.s16 	%rs24, %rs24, 1;
	add.s16 	%rs23, %rs23, 1;
	@%p13 bra 	$L__BB9_19;
	bra.uni 	$L__BB9_3;

}
	// .globl	_Z20solve_forward_kernelPKfS0_Pfi
.visible .entry _Z20solve_forward_kernelPKfS0_Pfi(
	.param .u64 .ptr .align 1 _Z20solve_forward_kernelPKfS0_Pfi_param_0,
	.param .u64 .ptr .align 1 _Z20solve_forward_kernelPKfS0_Pfi_param_1,
	.param .u64 .ptr .align 1 _Z20solve_forward_kernelPKfS0_Pfi_param_2,
	.param .u32 _Z20solve_forward_kernelPKfS0_Pfi_param_3
)
{
	.reg .pred 	%p<13>;
	.reg .b16 	%rs<9>;
	.reg .b32 	%r<35>;
	.reg .b32 	%f<120>;
	.reg .b64 	%rd<49>;

	ld.param.u64 	%rd15, [_Z20solve_forward_kernelPKfS0_Pfi_param_0];
	ld.param.u64 	%rd14, [_Z20solve_forward_kernelPKfS0_Pfi_param_1];
	ld.param.u64 	%rd16, [_Z20solve_forward_kernelPKfS0_Pfi_param_2];
	ld.param.u32 	%r15, [_Z20solve_forward_kernelPKfS0_Pfi_param_3];
	cvta.to.global.u64 	%rd1, %rd16;
	cvta.to.global.u64 	%rd2, %rd15;
	setp.lt.s32 	%p1, %r15, 1;
	@%p1 bra 	$L__BB10_17;
	add.s64 	%rd3, %rd2, 32;
	add.s64 	%rd4, %rd1, 32;
	cvta.to.global.u64 	%rd5, %rd14;
	mov.b32 	%r30, 0;
	mov.b16 	%rs7, 0;
	mov.u16 	%rs8, %rs7;
$L__BB10_2:
	setp.eq.s32 	%p2, %r30, 0;
	mov.f32 	%f119, 0f00000000;
	@%p2 bra 	$L__BB10_16;
	mul.lo.s32 	%r2, %r30, %r15;
	setp.lt.u32 	%p3, %r30, 16;
	mov.f32 	%f119, 0f00000000;
	mov.b32 	%r33, 0;
	@%p3 bra 	$L__BB10_6;
	and.b32  	%r33, %r30, 2147483632;
	and.b32  	%r18, %r30, -16;
	neg.s32 	%r31, %r18;
	mul.wide.u32 	%rd17, %r2, 4;
	add.s64 	%rd48, %rd3, %rd17;
	mov.f32 	%f119, 0f00000000;
	mov.u64 	%rd47, %rd4;
$L__BB10_5:
	.pragma "nounroll";
	ld.global.f32 	%f19, [%rd48+-32];
	ld.global.f32 	%f20, [%rd47+-32];
	fma.rn.f32 	%f21, %f19, %f20, %f119;
	ld.global.f32 	%f22, [%rd48+-28];
	ld.global.f32 	%f23, [%rd47+-28];
	fma.rn.f32 	%f24, %f22, %f23, %f21;
	ld.global.f32 	%f25, [%rd48+-24];
	ld.global.f32 	%f26, [%rd47+-24];
	fma.rn.f32 	%f27, %f25, %f26, %f24;
	ld.global.f32 	%f28, [%rd48+-20];
	ld.global.f32 	%f29, [%rd47+-20];
	fma.rn.f32 	%f30, %f28, %f29, %f27;
	ld.global.f32 	%f31, [%rd48+-16];
	ld.global.f32 	%f32, [%rd47+-16];
	fma.rn.f32 	%f33, %f31, %f32, %f30;
	ld.global.f32 	%f34, [%rd48+-12];
	ld.global.f32 	%f35, [%rd47+-12];
	fma.rn.f32 	%f36, %f34, %f35, %f33;
	ld.global.f32 	%f37, [%rd48+-8];
	ld.global.f32 	%f38, [%rd47+-8];
	fma.rn.f32 	%f39, %f37, %f38, %f36;
	ld.global.f32 	%f40, [%rd48+-4];
	ld.global.f32 	%f41, [%rd47+-4];
	fma.rn.f32 	%f42, %f40, %f41, %f39;
	ld.global.f32 	%f43, [%rd48];
	ld.global.f32 	%f44, [%rd47];
	fma.rn.f32 	%f45, %f43, %f44, %f42;
	ld.global.f32 	%f46, [%rd48+4];
	ld.global.f32 	%f47, [%rd47+4];
	fma.rn.f32 	%f48, %f46, %f47, %f45;
	ld.global.f32 	%f49, [%rd48+8];
	ld.global.f32 	%f50, [%rd47+8];
	fma.rn.f32 	%f51, %f49, %f50, %f48;
	ld.global.f32 	%f52, [%rd48+12];
	ld.global.f32 	%f53, [%rd47+12];
	fma.rn.f32 	%f54, %f52, %f53, %f51;
	ld.global.f32 	%f55, [%rd48+16];
	ld.global.f32 	%f56, [%rd47+16];
	fma.rn.f32 	%f57, %f55, %f56, %f54;
	ld.global.f32 	%f58, [%rd48+20];
	ld.global.f32 	%f59, [%rd47+20];
	fma.rn.f32 	%f60, %f58, %f59, %f57;
	ld.global.f32 	%f61, [%rd48+24];
	ld.global.f32 	%f62, [%rd47+24];
	fma.rn.f32 	%f63, %f61, %f62, %f60;
	ld.global.f32 	%f64, [%rd48+28];
	ld.global.f32 	%f65, [%rd47+28];
	fma.rn.f32 	%f119, %f64, %f65, %f63;
	add.s32 	%r31, %r31, 16;
	add.s64 	%rd48, %rd48, 64;
	add.s64 	%rd47, %rd47, 64;
	setp.ne.s32 	%p4, %r31, 0;
	@%p4 bra 	$L__BB10_5;
$L__BB10_6:
	and.b32  	%r19, %r30, 15;
	setp.eq.s32 	%p5, %r19, 0;
	@%p5 bra 	$L__BB10_16;
	cvt.u32.u16 	%r20, %rs8;
	and.b32  	%r8, %r20, 15;
	add.s32 	%r21, %r8, -1;
	setp.lt.u32 	%p6, %r21, 7;
	@%p6 bra 	$L__BB10_9;
	add.s32 	%r22, %r33, %r2;
	mul.wide.u32 	%rd18, %r22, 4;
	add.s64 	%rd19, %rd2, %rd18;
	ld.global.f32 	%f67, [%rd19];
	cvt.u64.u32 	%rd20, %r33;
	mul.wide.u32 	%rd21, %r33, 4;
	add.s64 	%rd22, %rd1, %rd21;
	ld.global.f32 	%f68, [%rd22];
	fma.rn.f32 	%f69, %f67, %f68, %f119;
	cvt.u64.u32 	%rd23, %r2;
	add.s64 	%rd24, %rd20, %rd23;
	shl.b64 	%rd25, %rd24, 2;
	add.s64 	%rd26, %rd2, %rd25;
	ld.global.f32 	%f70, [%rd26+4];
	ld.global.f32 	%f71, [%rd22+4];
	fma.rn.f32 	%f72, %f70, %f71, %f69;
	ld.global.f32 	%f73, [%rd26+8];
	ld.global.f32 	%f74, [%rd22+8];
	fma.rn.f32 	%f75, %f73, %f74, %f72;
	ld.global.f32 	%f76, [%rd26+12];
	ld.global.f32 	%f77, [%rd22+12];
	fma.rn.f32 	%f78, %f76, %f77, %f75;
	ld.global.f32 	%f79, [%rd26+16];
	ld.global.f32 	%f80, [%rd22+16];
	fma.rn.f32 	%f81, %f79, %f80, %f78;
	ld.global.f32 	%f82, [%rd26+20];
	ld.global.f32 	%f83, [%rd22+20];
	fma.rn.f32 	%f84, %f82, %f83, %f81;
	ld.global.f32 	%f85, [%rd26+24];
	ld.global.f32 	%f86, [%rd22+24];
	fma.rn.f32 	%f87, %f85, %f86, %f84;
	ld.global.f32 	%f88, [%rd26+28];
	ld.global.f32 	%f89, [%rd22+28];
	fma.rn.f32 	%f119, %f88, %f89, %f87;
	add.s32 	%r33, %r33, 8;
$L__BB10_9:
	and.b32  	%r23, %r8, 7;
	setp.eq.s32 	%p7, %r23, 0;
	@%p7 bra 	$L__BB10_16;
	cvt.u32.u16 	%r24, %rs7;
	and.b32  	%r25, %r24, 7;
	and.b32  	%r11, %r24, 3;
	add.s32 	%r26, %r25, -1;
	setp.lt.u32 	%p8, %r26, 3;
	@%p8 bra 	$L__BB10_12;
	add.s32 	%r27, %r33, %r2;
	mul.wide.u32 	%rd27, %r27, 4;
	add.s64 	%rd28, %rd2, %rd27;
	ld.global.f32 	%f91, [%rd28];
	cvt.u64.u32 	%rd29, %r33;
	mul.wide.u32 	%rd30, %r33, 4;
	add.s64 	%rd31, %rd1, %rd30;
	ld.global.f32 	%f92, [%rd31];
	fma.rn.f32 	%f93, %f91, %f92, %f119;
	cvt.u64.u32 	%rd32, %r2;
	add.s64 	%rd33, %rd29, %rd32;
	shl.b64 	%rd34, %rd33, 2;
	add.s64 	%rd35, %rd2, %rd34;
	ld.global.f32 	%f94, [%rd35+4];
	ld.global.f32 	%f95, [%rd31+4];
	fma.rn.f32 	%f96, %f94, %f95, %f93;
	ld.global.f32 	%f97, [%rd35+8];
	ld.global.f32 	%f98, [%rd31+8];
	fma.rn.f32 	%f99, %f97, %f98, %f96;
	ld.global.f32 	%f100, [%rd35+12];
	ld.global.f32 	%f101, [%rd31+12];
	fma.rn.f32 	%f119, %f100, %f101, %f99;
	add.s32 	%r33, %r33, 4;
$L__BB10_12:
	setp.eq.s32 	%p9, %r11, 0;
	@%p9 bra 	$L__BB10_16;
	add.s32 	%r28, %r33, %r2;
	mul.wide.u32 	%rd36, %r28, 4;
	add.s64 	%rd37, %rd2, %rd36;
	ld.global.f32 	%f102, [%rd37];
	cvt.u64.u32 	%rd11, %r33;
	mul.wide.u32 	%rd38, %r33, 4;
	add.s64 	%rd12, %rd1, %rd38;
	ld.global.f32 	%f103, [%rd12];
	fma.rn.f32 	%f119, %f102, %f103, %f119;
	setp.eq.s32 	%p10, %r11, 1;
	@%p10 bra 	$L__BB10_16;
	cvt.u64.u32 	%rd39, %r2;
	add.s64 	%rd40, %rd11, %rd39;
	shl.b64 	%rd41, %rd40, 2;
	add.s64 	%rd13, %rd2, %rd41;
	ld.global.f32 	%f104, [%rd13+4];
	ld.global.f32 	%f105, [%rd12+4];
	fma.rn.f32 	%f119, %f104, %f105, %f119;
	setp.eq.s32 	%p11, %r11, 2;
	@%p11 bra 	$L__BB10_16;
	ld.global.f32 	%f106, [%rd13+8];
	ld.global.f32 	%f107, [%rd12+8];
	fma.rn.f32 	%f119, %f106, %f107, %f119;
$L__BB10_16:
	mul.wide.u32 	%rd42, %r30, 4;
	add.s64 	%rd43, %rd5, %rd42;
	ld.global.f32 	%f108, [%rd43];
	sub.f32 	%f109, %f108, %f119;
	mad.lo.s32 	%r29, %r30, %r15, %r30;
	mul.wide.u32 	%rd44, %r29, 4;
	add.s64 	%rd45, %rd2, %rd44;
	ld.global.f32 	%f110, [%rd45];
	div.rn.f32 	%f111, %f109, %f110;
	add.s64 	%rd46, %rd1, %rd42;
	st.global.f32 	[%rd46], %f111;
	add.s32 	%r30, %r30, 1;
	setp.ne.s32 	%p12, %r30, %r15;
	add.s16 	%rs8, %rs8, 1;
	add.s16 	%rs7, %rs7, 1;
	@%p12 bra 	$L__BB10_2;
$L__BB10_17:
	ret;

}
	// .globl	_Z21solve_backward_kernelPKfS0_Pfi
.visible .entry _Z21solve_backward_kernelPKfS0_Pfi(
	.param .u64 .ptr .align 1 _Z21solve_backward_kernelPKfS0_Pfi_param_0,
	.param .u64 .ptr .align 1 _Z21solve_backward_kernelPKfS0_Pfi_param_1,
	.param .u64 .ptr .align 1 _Z21solve_backward_kernelPKfS0_Pfi_param_2,
	.param .u32 _Z21solve_backward_kernelPKfS0_Pfi_param_3
)
{
	.reg .pred 	%p<13>;
	.reg .b16 	%rs<9>;
	.reg .b32 	%r<145>;
	.reg .b32 	%f<120>;
	.reg .b64 	%rd<86>;

	ld.param.u64 	%rd5, [_Z21solve_backward_kernelPKfS0_Pfi_param_0];
	ld.param.u64 	%rd6, [_Z21solve_backward_kernelPKfS0_Pfi_param_2];
	ld.param.u32 	%r80, [_Z21solve_backward_kernelPKfS0_Pfi_param_3];
	cvta.to.global.u64 	%rd1, %rd6;
	cvta.to.global.u64 	%rd2, %rd5;
	setp.lt.s32 	%p1, %r80, 1;
	@%p1 bra 	$L__BB11_17;
	add.s32 	%r1, %r80, 1;
	shl.b32 	%r2, %r80, 4;
	shl.b32 	%r3, %r80, 1;
	mul.lo.s32 	%r4, %r80, 3;
	mul.lo.s32 	%r5, %r80, 6;
	mul.lo.s32 	%r6, %r80, 7;
	shl.b32 	%r7, %r80, 3;
	mul.lo.s32 	%r8, %r80, 9;
	mul.lo.s32 	%r9, %r80, 10;
	mul.lo.s32 	%r10, %r80, 11;
	mul.lo.s32 	%r11, %r80, 12;
	mul.lo.s32 	%r12, %r80, 14;
	mul.lo.s32 	%r13, %r80, 15;
	mov.b32 	%r122, 0;
	mov.b16 	%rs7, 0;
	mov.u16 	%rs8, %rs7;
	mov.u32 	%r123, %r80;
$L__BB11_2:
	mov.u32 	%r15, %r123;
	add.s32 	%r123, %r15, -1;
	setp.ge.s32 	%p2, %r15, %r80;
	mov.f32 	%f119, 0f00000000;
	@%p2 bra 	$L__BB11_16;
	add.s32 	%r82, %r122, -1;
	setp.lt.u32 	%p3, %r82, 15;
	mov.f32 	%f119, 0f00000000;
	mov.u32 	%r142, %r15;
	@%p3 bra 	$L__BB11_6;
	mul.lo.s32 	%r125, %r1, %r15;
	add.s32 	%r140, %r80, %r125;
	add.s32 	%r139, %r3, %r125;
	add.s32 	%r138, %r4, %r125;
	shl.b32 	%r83, %r80, 2;
	add.s32 	%r137, %r83, %r125;
	mad.lo.s32 	%r136, %r80, 5, %r125;
	add.s32 	%r135, %r5, %r125;
	add.s32 	%r134, %r6, %r125;
	add.s32 	%r133, %r7, %r125;
	add.s32 	%r132, %r8, %r125;
	add.s32 	%r131, %r9, %r125;
	add.s32 	%r130, %r10, %r125;
	add.s32 	%r129, %r11, %r125;
	mad.lo.s32 	%r128, %r80, 13, %r125;
	add.s32 	%r127, %r12, %r125;
	add.s32 	%r126, %r13, %r125;
	and.b32  	%r84, %r122, -16;
	neg.s32 	%r124, %r84;
	mov.f32 	%f119, 0f00000000;
	mov.u32 	%r142, %r15;
$L__BB11_5:
	.pragma "nounroll";
	add.s32 	%r85, %r125, -1;
	mul.wide.u32 	%rd7, %r85, 4;
	add.s64 	%rd8, %rd2, %rd7;
	ld.global.f32 	%f19, [%rd8];
	mul.wide.u32 	%rd9, %r142, 4;
	add.s64 	%rd10, %rd1, %rd9;
	ld.global.f32 	%f20, [%rd10];
	fma.rn.f32 	%f21, %f19, %f20, %f119;
	add.s32 	%r86, %r140, -1;
	mul.wide.u32 	%rd11, %r86, 4;
	add.s64 	%rd12, %rd2, %rd11;
	ld.global.f32 	%f22, [%rd12];
	ld.global.f32 	%f23, [%rd10+4];
	fma.rn.f32 	%f24, %f22, %f23, %f21;
	add.s32 	%r87, %r139, -1;
	mul.wide.u32 	%rd13, %r87, 4;
	add.s64 	%rd14, %rd2, %rd13;
	ld.global.f32 	%f25, [%rd14];
	ld.global.f32 	%f26, [%rd10+8];
	fma.rn.f32 	%f27, %f25, %f26, %f24;
	add.s32 	%r88, %r138, -1;
	mul.wide.u32 	%rd15, %r88, 4;
	add.s64 	%rd16, %rd2, %rd15;
	ld.global.f32 	%f28, [%rd16];
	ld.global.f32 	%f29, [%rd10+12];
	fma.rn.f32 	%f30, %f28, %f29, %f27;
	add.s32 	%r89, %r137, -1;
	mul.wide.u32 	%rd17, %r89, 4;
	add.s64 	%rd18, %rd2, %rd17;
	ld.global.f32 	%f31, [%rd18];
	ld.global.f32 	%f32, [%rd10+16];
	fma.rn.f32 	%f33, %f31, %f32, %f30;
	add.s32 	%r90, %r136, -1;
	mul.wide.u32 	%rd19, %r90, 4;
	add.s64 	%rd20, %rd2, %rd19;
	ld.global.f32 	%f34, [%rd20];
	ld.global.f32 	%f35, [%rd10+20];
	fma.rn.f32 	%f36, %f34, %f35, %f33;
	add.s32 	%r91, %r135, -1;
	mul.wide.u32 	%rd21, %r91, 4;
	add.s64 	%rd22, %rd2, %rd21;
	ld.global.f32 	%f37, [%rd22];
	ld.global.f32 	%f38, [%rd10+24];
	fma.rn.f32 	%f39, %f37, %f38, %f36;
	add.s32 	%r92, %r134, -1;
	mul.wide.u32 	%rd23, %r92, 4;
	add.s64 	%rd24, %rd2, %rd23;
	ld.global.f32 	%f40, [%rd24];
	ld.global.f32 	%f41, [%rd10+28];
	fma.rn.f32 	%f42, %f40, %f41, %f39;
	add.s32 	%r93, %r133, -1;
	mul.wide.u32 	%rd25, %r93, 4;
	add.s64 	%rd26, %rd2, %rd25;
	ld.global.f32 	%f43, [%rd26];
	ld.global.f32 	%f44, [%rd10+32];
	fma.rn.f32 	%f45, %f43, %f44, %f42;
	add.s32 	%r94, %r132, -1;
	mul.wide.u32 	%rd27, %r94, 4;
	add.s64 	%rd28, %rd2, %rd27;
	ld.global.f32 	%f46, [%rd28];
	ld.global.f32 	%f47, [%rd10+36];
	fma.rn.f32 	%f48, %f46, %f47, %f45;
	add.s32 	%r95, %r131, -1;
	mul.wide.u32 	%rd29, %r95, 4;
	add.s64 	%rd30, %rd2, %rd29;
	ld.global.f32 	%f49, [%rd30];
	ld.global.f32 	%f50, [%rd10+40];
	fma.rn.f32 	%f51, %f49, %f50, %f48;
	add.s32 	%r96, %r130, -1;
	mul.wide.u32 	%rd31, %r96, 4;
	add.s64 	%rd32, %rd2, %rd31;
	ld.global.f32 	%f52, [%rd32];
	ld.global.f32 	%f53, [%rd10+44];
	fma.rn.f32 	%f54, %f52, %f53, %f51;
	add.s32 	%r97, %r129, -1;
	mul.wide.u32 	%rd33, %r97, 4;
	add.s64 	%rd34, %rd2, %rd33;
	ld.global.f32 	%f55, [%rd34];
	ld.global.f32 	%f56, [%rd10+48];
	fma.rn.f32 	%f57, %f55, %f56, %f54;
	add.s32 	%r98, %r128, -1;
	mul.wide.u32 	%rd35, %r98, 4;
	add.s64 	%rd36, %rd2, %rd35;
	ld.global.f32 	%f58, [%rd36];
	ld.global.f32 	%f59, [%rd10+52];
	fma.rn.f32 	%f60, %f58, %f59, %f57;
	add.s32 	%r99, %r127, -1;
	mul.wide.u32 	%rd37, %r99, 4;
	add.s64 	%rd38, %rd2, %rd37;
	ld.global.f32 	%f61, [%rd38];
	ld.global.f32 	%f62, [%rd10+56];
	fma.rn.f32 	%f63, %f61, %f62, %f60;
	add.s32 	%r100, %r126, -1;
	mul.wide.u32 	%rd39, %r100, 4;
	add.s64 	%rd40, %rd2, %rd39;
	ld.global.f32 	%f64, [%rd40];
	ld.global.f32 	%f65, [%rd10+60];
	fma.rn.f32 	%f119, %f64, %f65, %f63;
	add.s32 	%r142, %r142, 16;
	add.s32 	%r140, %r140, %r2;
	add.s32 	%r139, %r139, %r2;
	add.s32 	%r138, %r138, %r2;
	add.s32 	%r137, %r137, %r2;
	add.s32 	%r136, %r136, %r2;
	add.s32 	%r135, %r135, %r2;
	add.s32 	%r134, %r134, %r2;
	add.s32 	%r133, %r133, %r2;
	add.s32 	%r132, %r132, %r2;
	add.s32 	%r131, %r131, %r2;
	add.s32 	%r130, %r130, %r2;
	add.s32 	%r129, %r129, %r2;
	add.s32 	%r128, %r128, %r2;
	add.s32 	%r127, %r127, %r2;
	add.s32 	%r126, %r126, %r2;
	add.s32 	%r125, %r125, %r2;
	add.s32 	%r124, %r124, 16;
	setp.ne.s32 	%p4, %r124, 0;
	@%p4 bra 	$L__BB11_5;
$L__BB11_6:
	and.b32  	%r101, %r122, 15;
	setp.eq.s32 	%p5, %r101, 0;
	@%p5 bra 	$L__BB11_16;
	cvt.u32.u16 	%r102, %rs8;
	and.b32  	%r71, %r102, 15;
	add.s32 	%r103, %r71, -1;
	setp.lt.u32 	%p6, %r103, 7;
	@%p6 bra 	$L__BB11_9;
	mad.lo.s32 	%r104, %r142, %r80, %r123;
	mul.wide.u32 	%rd41, %r104, 4;
	add.s64 	%rd42, %rd2, %rd41;
	ld.global.f32 	%f67, [%rd42];
	mul.wide.u32 	%rd43, %r142, 4;
	add.s64 	%rd44, %rd1, %rd43;
	ld.global.f32 	%f68, [%rd44];
	fma.rn.f32 	%f69, %f67, %f68, %f119;
	add.s32 	%r105, %r104, %r80;
	mul.wide.u32 	%rd45, %r105, 4;
	add.s64 	%rd46, %rd2, %rd45;
	ld.global.f32 	%f70, [%rd46];
	ld.global.f32 	%f71, [%rd44+4];
	fma.rn.f32 	%f72, %f70, %f71, %f69;
	add.s32 	%r106, %r105, %r80;
	mul.wide.u32 	%rd47, %r106, 4;
	add.s64 	%rd48, %rd2, %rd47;
	ld.global.f32 	%f73, [%rd48];
	ld.global.f32 	%f74, [%rd44+8];
	fma.rn.f32 	%f75, %f73, %f74, %f72;
	add.s32 	%r107, %r106, %r80;
	mul.wide.u32 	%rd49, %r107, 4;
	add.s64 	%rd50, %rd2, %rd49;
	ld.global.f32 	%f76, [%rd50];
	ld.global.f32 	%f77, [%rd44+12];
	fma.rn.f32 	%f78, %f76, %f77, %f75;
	add.s32 	%r108, %r107, %r80;
	mul.wide.u32 	%rd51, %r108, 4;
	add.s64 	%rd52, %rd2, %rd51;
	ld.global.f32 	%f79, [%rd52];
	ld.global.f32 	%f80, [%rd44+16];
	fma.rn.f32 	%f81, %f79, %f80, %f78;
	add.s32 	%r109, %r108, %r80;
	mul.wide.u32 	%rd53, %r109, 4;
	add.s64 	%rd54, %rd2, %rd53;
	ld.global.f32 	%f82, [%rd54];
	ld.global.f32 	%f83, [%rd44+20];
	fma.rn.f32 	%f84, %f82, %f83, %f81;
	add.s32 	%r110, %r109, %r80;
	mul.wide.u32 	%rd55, %r110, 4;
	add.s64 	%rd56, %rd2, %rd55;
	ld.global.f32 	%f85, [%rd56];
	ld.global.f32 	%f86, [%rd44+24];
	fma.rn.f32 	%f87, %f85, %f86, %f84;
	add.s32 	%r111, %r110, %r80;
	mul.wide.u32 	%rd57, %r111, 4;
	add.s64 	%rd58, %rd2, %rd57;
	ld.global.f32 	%f88, [%rd58];
	ld.global.f32 	%f89, [%rd44+28];
	fma.rn.f32 	%f119, %f88, %f89, %f87;
	add.s32 	%r142, %r142, 8;
$L__BB11_9:
	and.b32  	%r112, %r71, 7;
	setp.eq.s32 	%p7, %r112, 0;
	@%p7 bra 	$L__BB11_16;
	cvt.u32.u16 	%r113, %rs7;
	and.b32  	%r114, %r113, 7;
	and.b32  	%r74, %r113, 3;
	add.s32 	%r115, %r114, -1;
	setp.lt.u32 	%p8, %r115, 3;
	@%p8 bra 	$L__BB11_12;
	mad.lo.s32 	%r116, %r142, %r80, %r123;
	mul.wide.u32 	%rd59, %r116, 4;
	add.s64 	%rd60, %rd2, %rd59;
	ld.global.f32 	%f91, [%rd60];
	mul.wide.u32 	%rd61, %r142, 4;
	add.s64 	%rd62, %rd1, %rd61;
	ld.global.f32 	%f92, [%rd62];
	fma.rn.f32 	%f93, %f91, %f92, %f119;
	add.s32 	%r117, %r116, %r80;
	mul.wide.u32 	%rd63, %r117, 4;
	add.s64 	%rd64, %rd2, %rd63;
	ld.global.f32 	%f94, [%rd64];
	ld.global.f32 	%f95, [%rd62+4];
	fma.rn.f32 	%f96, %f94, %f95, %f93;
	add.s32 	%r118, %r117, %r80;
	mul.wide.u32 	%rd65, %r118, 4;
	add.s64 	%rd66, %rd2, %rd65;
	ld.global.f32 	%f97, [%rd66];
	ld.global.f32 	%f98, [%rd62+8];
	fma.rn.f32 	%f99, %f97, %f98, %f96;
	add.s32 	%r119, %r118, %r80;
	mul.wide.u32 	%rd67, %r119, 4;
	add.s64 	%rd68, %rd2, %rd67;
	ld.global.f32 	%f100, [%rd68];
	ld.global.f32 	%f101, [%rd62+12];
	fma.rn.f32 	%f119, %f100, %f101, %f99;
	add.s32 	%r142, %r142, 4;
$L__BB11_12:
	setp.eq.s32 	%p9, %r74, 0;
	@%p9 bra 	$L__BB11_16;
	mad.lo.s32 	%r77, %r142, %r80, %r123;
	mul.wide.u32 	%rd69, %r77, 4;
	add.s64 	%rd70, %rd2, %rd69;
	ld.global.f32 	%f102, [%rd70];
	mul.wide.u32 	%rd71, %r142, 4;
	add.s64 	%rd3, %rd1, %rd71;
	ld.global.f32 	%f103, [%rd3];
	fma.rn.f32 	%f119, %f102, %f103, %f119;
	setp.eq.s32 	%p10, %r74, 1;
	@%p10 bra 	$L__BB11_16;
	add.s32 	%r78, %r77, %r80;
	mul.wide.u32 	%rd72, %r78, 4;
	add.s64 	%rd73, %rd2, %rd72;
	ld.global.f32 	%f104, [%rd73];
	ld.global.f32 	%f105, [%rd3+4];
	fma.rn.f32 	%f119, %f104, %f105, %f119;
	setp.eq.s32 	%p11, %r74, 2;
	@%p11 bra 	$L__BB11_16;
	add.s32 	%r120, %r78, %r80;
	mul.wide.u32 	%rd74, %r120, 4;
	add.s64 	%rd75, %rd2, %rd74;
	ld.global.f32 	%f106, [%rd75];
	ld.global.f32 	%f107, [%rd3+8];
	fma.rn.f32 	%f119, %f106, %f107, %f119;
$L__BB11_16:
	ld.param.u64 	%rd85, [_Z21solve_backward_kernelPKfS0_Pfi_param_1];
	cvta.to.global.u64 	%rd76, %rd85;
	mul.wide.u32 	%rd77, %r123, 4;
	add.s64 	%rd78, %rd76, %rd77;
	ld.global.f32 	%f108, [%rd78];
	sub.f32 	%f109, %f108, %f119;
	mul.lo.s32 	%r121, %r123, %r80;
	cvt.s64.s32 	%rd79, %r121;
	cvt.s64.s32 	%rd80, %r15;
	add.s64 	%rd81, %rd79, %rd80;
	shl.b64 	%rd82, %rd81, 2;
	add.s64 	%rd83, %rd2, %rd82;
	ld.global.f32 	%f110, [%rd83+-4];
	div.rn.f32 	%f111, %f109, %f110;
	add.s64 	%rd84, %rd1, %rd77;
	st.global.f32 	[%rd84], %f111;
	setp.gt.u32 	%p12, %r15, 1;
	add.s32 	%r122, %r122, 1;
	add.s16 	%rs8, %rs8, 1;
	add.s16 	%rs7, %rs7, 1;
	@%p12 bra 	$L__BB11_2;
$L__BB11_17:
	ret;

}
	// .globl	_Z18update_beta_kernelPfPKfi
.visible .entry _Z18update_beta_kernelPfPKfi(
	.param .u64 .ptr .align 1 _Z18update_beta_kernelPfPKfi_param_0,
	.param .u64 .ptr .align 1 _Z18update_beta_kernelPfPKfi_param_1,
	.param .u32 _Z18update_beta_kernelPfPKfi_param_2
)
{
	.reg .pred 	%p<2>;
	.reg .b32 	%r<6>;
	.reg .b32 	%f<4>;
	.reg .b64 	%rd<8>;

	ld.param.u64 	%rd1, [_Z18update_beta_kernelPfPKfi_param_0];
	ld.param.u64 	%rd2, [_Z18update_beta_kernelPfPKfi_param_1];
	ld.param.u32 	%r2, [_Z18update_beta_kernelPfPKfi_param_2];
	mov.u32 	%r3, %ctaid.x;
	mov.u32 	%r4, %ntid.x;
	mov.u32 	%r5, %tid.x;
	mad.lo.s32 	%r1, %r3, %r4, %r5;
	setp.ge.s32 	%p1, %r1, %r2;
	@%p1 bra 	$L__BB12_2;
	cvta.to.global.u64 	%rd3, %rd2;
	cvta.to.global.u64 	%rd4, %rd1;
	mul.wide.s32 	%rd5, %r1, 4;
	add.s64 	%rd6, %rd3, %rd5;
	ld.global.f32 	%f1, [%rd6];
	add.s64 	%rd7, %rd4, %rd5;
	ld.global.f32 	%f2, [%rd7];
	sub.f32 	%f3, %f2, %f1;
	st.global.f32 	[%rd7], %f3;
$L__BB12_2:
	ret;

}


// ===== COMPILED SASS (sm_100) =====

	.target	sm_100

	.elftype	@"ET_EXEC"


//--------------------- .note.nv.tkinfo           --------------------------
	.section	.note.nv.tkinfo,"",@"SHT_NOTE"
	.sectionflags	@"SHF_NOTE_NV_TKINFO"
	.tkinfo
        /*0018*/ 	.word	0x00000002
        /*0030*/ 	.string	""
        /*0030*/ 	.string	"ptxas"
        /*0030*/ 	.string	"Cuda compilation tools, release 13.0, V13.0.88"
        /*0030*/ 	.string	"Build cuda_13.0.r13.0/compiler.36424714_0"
        /*0030*/ 	.string	"-arch sm_100 -m 64 "



//--------------------- .note.nv.cuinfo           --------------------------
	.section	.note.nv.cuinfo,"",@"SHT_NOTE"
	.sectionflags	@"SHF_NOTE_NV_CUINFO"
        /*0018*/ 	.short	0x0002
        /*001a*/ 	.short	0x0064
        /*001c*/ 	.short	0x0082
	.zero		2


//--------------------- .nv.info                  --------------------------
	.section	.nv.info,"",@"SHT_CUDA_INFO"
	.align	4


	//----- nvinfo : EIATTR_REGCOUNT
	.align		4
        /*0000*/ 	.byte	0x04, 0x2f
        /*0002*/ 	.short	(.L_1 - .L_0)
	.align		4
.L_0:
        /*0004*/ 	.word	index@(_Z18mat_vec_mul_kernelPKfS0_Pfii)
        /*0008*/ 	.word	0x0000001e


	//----- nvinfo : EIATTR_FRAME_SIZE
	.align		4
.L_1:
        /*000c*/ 	.byte	0x04, 0x11
        /*000e*/ 	.short	(.L_3 - .L_2)
	.align		4
.L_2:
        /*0010*/ 	.word	index@(_Z18mat_vec_mul_kernelPKfS0_Pfii)
        /*0014*/ 	.word	0x00000000


	//----- nvinfo : EIATTR_REGCOUNT
	.align		4
.L_3:
        /*0018*/ 	.byte	0x04, 0x2f
        /*001a*/ 	.short	(.L_5 - .L_4)
	.align		4
.L_4:
        /*001c*/ 	.word	index@(_Z14sigmoid_kernelPKfPfi)
        /*0020*/ 	.word	0x0000000e


	//----- nvinfo : EIATTR_FRAME_SIZE
	.align		4
.L_5:
        /*0024*/ 	.byte	0x04, 0x11
        /*0026*/ 	.short	(.L_7 - .L_6)
	.align		4
.L_6:
        /*0028*/ 	.word	index@($__internal_4_$__cuda_sm20_rcp_rn_f32_slowpath)
        /*002c*/ 	.word	0x00000000


	//----- nvinfo : EIATTR_FRAME_SIZE
	.align		4
.L_7:
        /*0030*/ 	.byte	0x04, 0x11
        /*0032*/ 	.short	(.L_9 - .L_8)
	.align		4
.L_8:
        /*0034*/ 	.word	index@(_Z14sigmoid_kernelPKfPfi)
        /*0038*/ 	.word	0x00000000


	//----- nvinfo : EIATTR_REGCOUNT
	.align		4
.L_9:
        /*003c*/ 	.byte	0x04, 0x2f
        /*003e*/ 	.short	(.L_11 - .L_10)
	.align		4
.L_10:
        /*0040*/ 	.word	index@(_Z15subtract_kernelPKfS0_Pfi)
        /*0044*/ 	.word	0x0000000c


	//----- nvinfo : EIATTR_FRAME_SIZE
	.align		4
.L_11:
        /*0048*/ 	.byte	0x04, 0x11
        /*004a*/ 	.short	(.L_13 - .L_12)
	.align		4
.L_12:
        /*004c*/ 	.word	index@(_Z15subtract_kernelPKfS0_Pfi)
        /*0050*/ 	.word	0x00000000


	//----- nvinfo : EIATTR_REGCOUNT
	.align		4
.L_13:
        /*0054*/ 	.byte	0x04, 0x2f
        /*0056*/ 	.short	(.L_15 - .L_14)
	.align		4
.L_14:
        /*0058*/ 	.word	index@(_Z24compute_grad_part_kernelPKfS0_Pfii)
        /*005c*/ 	.word	0x00000020


	//----- nvinfo : EIATTR_FRAME_SIZE
	.align		4
.L_15:
        /*0060*/ 	.byte	0x04, 0x11
        /*0062*/ 	.short	(.L_17 - .L_16)
	.align		4
.L_16:
        /*0064*/ 	.word	index@(_Z24compute_grad_part_kernelPKfS0_Pfii)
        /*0068*/ 	.word	0x00000000


	//----- nvinfo : EIATTR_REGCOUNT
	.align		4
.L_17:
        /*006c*/ 	.byte	0x04, 0x2f
        /*006e*/ 	.short	(.L_19 - .L_18)
	.align		4
.L_18:
        /*0070*/ 	.word	index@(_Z18update_grad_kernelPfPKfS1_ffi)
        /*0074*/ 	.word	0x0000000e


	//----- nvinfo : EIATTR_FRAME_SIZE
	.align		4
.L_19:
        /*0078*/ 	.byte	0x04, 0x11
        /*007a*/ 	.short	(.L_21 - .L_20)
	.align		4
.L_20:
        /*007c*/ 	.word	index@(_Z18update_grad_kernelPfPKfS1_ffi)
        /*0080*/ 	.word	0x00000000


	//----- nvinfo : EIATTR_REGCOUNT
	.align		4
.L_21:
        /*0084*/ 	.byte	0x04, 0x2f
        /*0086*/ 	.short	(.L_23 - .L_22)
	.align		4
.L_22:
        /*0088*/ 	.word	index@(_Z16compute_w_kernelPKfPfi)
        /*008c*/ 	.word	0x0000000c


	//----- nvinfo : EIATTR_FRAME_SIZE
	.align		4
.L_23:
        /*0090*/ 	.byte	0x04, 0x11
        /*0092*/ 	.short	(.L_25 - .L_24)
	.align		4
.L_24:
        /*0094*/ 	.word	index@(_Z16compute_w_kernelPKfPfi)
        /*0098*/ 	.word	0x00000000


	//----- nvinfo : EIATTR_REGCOUNT
	.align		4
.L_25:
        /*009c*/ 	.byte	0x04, 0x2f
        /*009e*/ 	.short	(.L_27 - .L_26)
	.align		4
.L_26:
        /*00a0*/ 	.word	index@(_Z15diag_mul_kernelPKfS0_Pfii)
        /*00a4*/ 	.word	0x0000000c


	//----- nvinfo : EIATTR_FRAME_SIZE
	.align		4
.L_27:
        /*00a8*/ 	.byte	0x04, 0x11
        /*00aa*/ 	.short	(.L_29 - .L_28)
	.align		4
.L_28:
        /*00ac*/ 	.word	index@(_Z15diag_mul_kernelPKfS0_Pfii)
        /*00b0*/ 	.word	0x00000000


	//----- nvinfo : EIATTR_REGCOUNT
	.align		4
.L_29:
        /*00b4*/ 	.byte	0x04, 0x2f
        /*00b6*/ 	.short	(.L_31 - .L_30)
	.align		4
.L_30:
        /*00b8*/ 	.word	index@(_Z22matrix_multiply_kernelPKfS0_Pfiiif)
        /*00bc*/ 	.word	0x00000020


	//----- nvinfo : EIATTR_FRAME_SIZE
	.align		4
.L_31:
        /*00c0*/ 	.byte	0x04, 0x11
        /*00c2*/ 	.short	(.L_33 - .L_32)
	.align		4
.L_32:
        /*00c4*/ 	.word	index@(_Z22matrix_multiply_kernelPKfS0_Pfiiif)
        /*00c8*/ 	.word	0x00000000


	//----- nvinfo : EIATTR_REGCOUNT
	.align		4
.L_33:
        /*00cc*/ 	.byte	0x04, 0x2f
        /*00ce*/ 	.short	(.L_35 - .L_34)
	.align		4
.L_34:
        /*00d0*/ 	.word	index@(_Z25add_regularization_kernelPfif)
        /*00d4*/ 	.word	0x00000008


	//----- nvinfo : EIATTR_FRAME_SIZE
	.align		4
.L_35:
        /*00d8*/ 	.byte	0x04, 0x11
        /*00da*/ 	.short	(.L_37 - .L_36)
	.align		4
.L_36:
        /*00dc*/ 	.word	index@(_Z25add_regularization_kernelPfif)
        /*00e0*/ 	.word	0x00000000


	//----- nvinfo : EIATTR_REGCOUNT
	.align		4
.L_37:
        /*00e4*/ 	.byte	0x04, 0x2f
        /*00e6*/ 	.short	(.L_39 - .L_38)
	.align		4
.L_38:
        /*00e8*/ 	.word	index@(_Z22cholesky_decomp_kernelPKfPfi)
        /*00ec*/ 	.word	0x00000020


	//----- nvinfo : EIATTR_FRAME_SIZE
	.align		4
.L_39:
        /*00f0*/ 	.byte	0x04, 0x11
        /*00f2*/ 	.short	(.L_41 - .L_40)
	.align		4
.L_40:
        /*00f4*/ 	.word	index@($__internal_3_$__cuda_sm3x_div_rn_noftz_f32_slowpath)
        /*00f8*/ 	.word	0x00000000


	//----- nvinfo : EIATTR_FRAME_SIZE
	.align		4
.L_41:
        /*00fc*/ 	.byte	0x04, 0x11
        /*00fe*/ 	.short	(.L_43 - .L_42)
	.align		4
.L_42:
        /*0100*/ 	.word	index@($__internal_2_$__cuda_sm20_sqrt_rn_f32_slowpath)
        /*0104*/ 	.word	0x00000000


	//----- nvinfo : EIATTR_FRAME_SIZE
	.align		4
.L_43:
        /*0108*/ 	.byte	0x04, 0x11
        /*010a*/ 	.short	(.L_45 - .L_44)
	.align		4
.L_44:
        /*010c*/ 	.word	index@(_Z22cholesky_decomp_kernelPKfPfi)
        /*0110*/ 	.word	0x00000000


	//----- nvinfo : EIATTR_REGCOUNT
	.align		4
.L_45:
        /*0114*/ 	.byte	0x04, 0x2f
        /*0116*/ 	.short	(.L_47 - .L_46)
	.align		4
.L_46:
        /*0118*/ 	.word	index@(_Z20solve_forward_kernelPKfS0_Pfi)
        /*011c*/ 	.word	0x0000001d


	//----- nvinfo : EIATTR_FRAME_SIZE
	.align		4
.L_47:
        /*0120*/ 	.byte	0x04, 0x11
        /*0122*/ 	.short	(.L_49 - .L_48)
	.align		4
.L_48:
        /*0124*/ 	.word	index@($__internal_1_$__cuda_sm3x_div_rn_noftz_f32_slowpath)
        /*0128*/ 	.word	0x00000000


	//----- nvinfo : EIATTR_FRAME_SIZE
	.align		4
.L_49:
        /*012c*/ 	.byte	0x04, 0x11
        /*012e*/ 	.short	(.L_51 - .L_50)
	.align		4
.L_50:
        /*0130*/ 	.word	index@(_Z20solve_forward_kernelPKfS0_Pfi)
        /*0134*/ 	.word	0x00000000


	//----- nvinfo : EIATTR_REGCOUNT
	.align		4
.L_51:
        /*0138*/ 	.byte	0x04, 0x2f
        /*013a*/ 	.short	(.L_53 - .L_52)
	.align		4
.L_52:
        /*013c*/ 	.word	index@(_Z21solve_backward_kernelPKfS0_Pfi)
        /*0140*/ 	.word	0x00000020


	//----- nvinfo : EIATTR_FRAME_SIZE
	.align		4
.L_53:
        /*0144*/ 	.byte	0x04, 0x11
        /*0146*/ 	.short	(.L_55 - .L_54)
	.align		4
.L_54:
        /*0148*/ 	.word	index@($__internal_0_$__cuda_sm3x_div_rn_noftz_f32_slowpath)
        /*014c*/ 	.word	0x00000000


	//----- nvinfo : EIATTR_FRAME_SIZE
	.align		4
.L_55:
        /*0150*/ 	.byte	0x04, 0x11
        /*0152*/ 	.short	(.L_57 - .L_56)
	.align		4
.L_56:
        /*0154*/ 	.word	index@(_Z21solve_backward_kernelPKfS0_Pfi)
        /*0158*/ 	.word	0x00000000


	//----- nvinfo : EIATTR_REGCOUNT
	.align		4
.L_57:
        /*015c*/ 	.byte	0x04, 0x2f
        /*015e*/ 	.short	(.L_59 - .L_58)
	.align		4
.L_58:
        /*0160*/ 	.word	index@(_Z18update_beta_kernelPfPKfi)
        /*0164*/ 	.word	0x0000000a


	//----- nvinfo : EIATTR_FRAME_SIZE
	.align		4
.L_59:
        /*0168*/ 	.byte	0x04, 0x11
        /*016a*/ 	.short	(.L_61 - .L_60)
	.align		4
.L_60:
        /*016c*/ 	.word	index@(_Z18update_beta_kernelPfPKfi)
        /*0170*/ 	.word	0x00000000


	//----- nvinfo : EIATTR_MIN_STACK_SIZE
	.align		4
.L_61:
        /*0174*/ 	.byte	0x04, 0x12
        /*0176*/ 	.short	(.L_63 - .L_62)
	.align		4
.L_62:
        /*0178*/ 	.word	index@(_Z18update_beta_kernelPfPKfi)
        /*017c*/ 	.word	0x00000000


	//----- nvinfo : EIATTR_MIN_STACK_SIZE
	.align		4
.L_63:
        /*0180*/ 	.byte	0x04, 0x12
        /*0182*/ 	.short	(.L_65 - .L_64)
	.align		4
.L_64:
        /*0184*/ 	.word	index@(_Z21solve_backward_kernelPKfS0_Pfi)
        /*0188*/ 	.word	0x00000000


	//----- nvinfo : EIATTR_MIN_STACK_SIZE
	.align		4
.L_65:
        /*018c*/ 	.byte	0x04, 0x12
        /*018e*/ 	.short	(.L_67 - .L_66)
	.align		4
.L_66:
        /*0190*/ 	.word	index@(_Z20solve_forward_kernelPKfS0_Pfi)
        /*0194*/ 	.word	0x00000000


	//----- nvinfo : EIATTR_MIN_STACK_SIZE
	.align		4
.L_67:
        /*0198*/ 	.byte	0x04, 0x12
        /*019a*/ 	.short	(.L_69 - .L_68)
	.align		4
.L_68:
        /*019c*/ 	.word	index@(_Z22cholesky_decomp_kernelPKfPfi)
        /*01a0*/ 	.word	0x00000000


	//----- nvinfo : EIATTR_MIN_STACK_SIZE
	.align		4
.L_69:
        /*01a4*/ 	.byte	0x04, 0x12
        /*01a6*/ 	.short	(.L_71 - .L_70)
	.align		4
.L_70:
        /*01a8*/ 	.word	index@(_Z25add_regularization_kernelPfif)
        /*01ac*/ 	.word	0x00000000


	//----- nvinfo : EIATTR_MIN_STACK_SIZE
	.align		4
.L_71:
        /*01b0*/ 	.byte	0x04, 0x12
        /*01b2*/ 	.short	(.L_73 - .L_72)
	.align		4
.L_72:
        /*01b4*/ 	.word	index@(_Z22matrix_multiply_kernelPKfS0_Pfiiif)
        /*01b8*/ 	.word	0x00000000


	//----- nvinfo : EIATTR_MIN_STACK_SIZE
	.align		4
.L_73:
        /*01bc*/ 	.byte	0x04, 0x12
        /*01be*/ 	.short	(.L_75 - .L_74)
	.align		4
.L_74:
        /*01c0*/ 	.word	index@(_Z15diag_mul_kernelPKfS0_Pfii)
        /*01c4*/ 	.word	0x00000000


	//----- nvinfo : EIATTR_MIN_STACK_SIZE
	.align		4
.L_75:
        /*01c8*/ 	.byte	0x04, 0x12
        /*01ca*/ 	.short	(.L_77 - .L_76)
	.align		4
.L_76:
        /*01cc*/ 	.word	index@(_Z16compute_w_kernelPKfPfi)
        /*01d0*/ 	.word	0x00000000


	//----- nvinfo : EIATTR_MIN_STACK_SIZE
	.align		4
.L_77:
        /*01d4*/ 	.byte	0x04, 0x12
        /*01d6*/ 	.short	(.L_79 - .L_78)
	.align		4
.L_78:
        /*01d8*/ 	.word	index@(_Z18update_grad_kernelPfPKfS1_ffi)
        /*01dc*/ 	.word	0x00000000


	//----- nvinfo : EIATTR_MIN_STACK_SIZE
	.align		4
.L_79:
        /*01e0*/ 	.byte	0x04, 0x12
        /*01e2*/ 	.short	(.L_81 - .L_80)
	.align		4
.L_80:
        /*01e4*/ 	.word	index@(_Z24compute_grad_part_kernelPKfS0_Pfii)
        /*01e8*/ 	.word	0x00000000


	//----- nvinfo : EIATTR_MIN_STACK_SIZE
	.align		4
.L_81:
        /*01ec*/ 	.byte	0x04, 0x12
        /*01ee*/ 	.short	(.L_83 - .L_82)
	.align		4
.L_82:
        /*01f0*/ 	.word	index@(_Z15subtract_kernelPKfS0_Pfi)
        /*01f4*/ 	.word	0x00000000


	//----- nvinfo : EIATTR_MIN_STACK_SIZE
	.align		4
.L_83:
        /*01f8*/ 	.byte	0x04, 0x12
        /*01fa*/ 	.short	(.L_85 - .L_84)
	.align		4
.L_84:
        /*01fc*/ 	.word	index@(_Z14sigmoid_kernelPKfPfi)
        /*0200*/ 	.word	0x00000000


	//----- nvinfo : EIATTR_MIN_STACK_SIZE
	.align		4
.L_85:
        /*0204*/ 	.byte	0x04, 0x12
        /*0206*/ 	.short	(.L_87 - .L_86)
	.align		4
.L_86:
        /*0208*/ 	.word	index@(_Z18mat_vec_mul_kernelPKfS0_Pfii)
        /*020c*/ 	.word	0x00000000
.L_87:


//--------------------- .nv.compat                --------------------------
	.section	.nv.compat,"",@"SHT_CUDA_COMPAT_INFO"
	.align	4
        /*0000*/ 	.byte	0x02, 0x09, 0x00, 0x00, 0x02, 0x02, 0x01, 0x00, 0x02, 0x05, 0x05, 0x00, 0x03, 0x07, 0x01, 0x01
        /*0010*/ 	.byte	0x02, 0x03, 0x00, 0x00, 0x02, 0x06, 0x01, 0x00, 0x04, 0x0b, 0x08, 0x00, 0x01, 0x00, 0x00, 0x00
        /*0020*/ 	.byte	0x00, 0x00, 0x00, 0x00


//--------------------- .nv.info._Z18update_beta_kernelPfPKfi --------------------------
	.section	.nv.info._Z18update_beta_kernelPfPKfi,"",@"SHT_CUDA_INFO"
	.sectionflags	@""
	.align	4


	//----- nvinfo : EIATTR_CUDA_API_VERSION
	.align		4
        /*0000*/ 	.byte	0x04, 0x37
        /*0002*/ 	.short	(.L_89 - .L_88)
.L_88:
        /*0004*/ 	.word	0x00000082


	//----- nvinfo : EIATTR_KPARAM_INFO
	.align		4
.L_89:
        /*0008*/ 	.byte	0x04, 0x17
        /*000a*/ 	.short	(.L_91 - .L_90)
.L_90:
        /*000c*/ 	.word	0x00000000
        /*0010*/ 	.short	0x0002
        /*0012*/ 	.short	0x0010
        /*0014*/ 	.byte	0x00, 0xf0, 0x11, 0x00


	//----- nvinfo : EIATTR_KPARAM_INFO
	.align		4
.L_91:
        /*0018*/ 	.byte	0x04, 0x17
        /*001a*/ 	.short	(.L_93 - .L_92)
.L_92:
        /*001c*/ 	.word	0x00000000
        /*0020*/ 	.short	0x0001
        /*0022*/ 	.short	0x0008
        /*0024*/ 	.byte	0x00, 0xf5, 0x21, 0x00


	//----- nvinfo : EIATTR_KPARAM_INFO
	.align		4
.L_93:
        /*0028*/ 	.byte	0x04, 0x17
        /*002a*/ 	.short	(.L_95 - .L_94)
.L_94:
        /*002c*/ 	.word	0x00000000
        /*0030*/ 	.short	0x0000
        /*0032*/ 	.short	0x0000
        /*0034*/ 	.byte	0x00, 0xf5, 0x21, 0x00


	//----- nvinfo : EIATTR_SPARSE_MMA_MASK
	.align		4
.L_95:
        /*0038*/ 	.byte	0x03, 0x50
        /*003a*/ 	.short	0x0000


	//----- nvinfo : EIATTR_MAXREG_COUNT
	.align		4
        /*003c*/ 	.byte	0x03, 0x1b
        /*003e*/ 	.short	0x00ff


	//----- nvinfo : EIATTR_MERCURY_ISA_VERSION
	.align		4
        /*0040*/ 	.byte	0x03, 0x5f
        /*0042*/ 	.short	0x0101


	//----- nvinfo : EIATTR_VRC_CTA_INIT_COUNT
	.align		4
        /*0044*/ 	.byte	0x02, 0x4a
	.zero		1
	.zero		1


	//----- nvinfo : EIATTR_EXIT_INSTR_OFFSETS
	.align		4
        /*0048*/ 	.byte	0x04, 0x1c
        /*004a*/ 	.short	(.L_97 - .L_96)


	//   ....[0]....
.L_96:
        /*004c*/ 	.word	0x00000070


	//   ....[1]....
        /*0050*/ 	.word	0x00000110


	//----- nvinfo : EIATTR_CBANK_PARAM_SIZE
	.align		4
.L_97:
        /*0054*/ 	.byte	0x03, 0x19
        /*0056*/ 	.short	0x0014


	//----- nvinfo : EIATTR_PARAM_CBANK
	.align		4
        /*0058*/ 	.byte	0x04, 0x0a
        /*005a*/ 	.short	(.L_99 - .L_98)
	.align		4
.L_98:
        /*005c*/ 	.word	index@(.nv.constant0._Z18update_beta_kernelPfPKfi)
        /*0060*/ 	.short	0x0380
        /*0062*/ 	.short	0x0014


	//----- nvinfo : EIATTR_SW_WAR
	.align		4
.L_99:
        /*0064*/ 	.byte	0x04, 0x36
        /*0066*/ 	.short	(.L_101 - .L_100)
.L_100:
        /*0068*/ 	.word	0x00000008
.L_101:


//--------------------- .nv.info._Z21solve_backward_kernelPKfS0_Pfi --------------------------
	.section	.nv.info._Z21solve_backward_kernelPKfS0_Pfi,"",@"SHT_CUDA_INFO"
	.sectionflags	@""
	.align	4


	//----- nvinfo : EIATTR_CUDA_API_VERSION
	.align		4
        /*0000*/ 	.byte	0x04, 0x37
        /*0002*/ 	.short	(.L_103 - .L_102)
.L_102:
        /*0004*/ 	.word	0x00000082


	//----- nvinfo : EIATTR_KPARAM_INFO
	.align		4
.L_103:
        /*0008*/ 	.byte	0x04, 0x17
        /*000a*/ 	.short	(.L_105 - .L_104)
.L_104:
        /*000c*/ 	.word	0x00000000
        /*0010*/ 	.short	0x0003
        /*0012*/ 	.short	0x0018
        /*0014*/ 	.byte	0x00, 0xf0, 0x11, 0x00


	//----- nvinfo : EIATTR_KPARAM_INFO
	.align		4
.L_105:
        /*0018*/ 	.byte	0x04, 0x17
        /*001a*/ 	.short	(.L_107 - .L_106)
.L_106:
        /*001c*/ 	.word	0x00000000
        /*0020*/ 	.short	0x0002
        /*0022*/ 	.short	0x0010
        /*0024*/ 	.byte	0x00, 0xf5, 0x21, 0x00


	//----- nvinfo : EIATTR_KPARAM_INFO
	.align		4
.L_107:
        /*0028*/ 	.byte	0x04, 0x17
        /*002a*/ 	.short	(.L_109 - .L_108)
.L_108:
        /*002c*/ 	.word	0x00000000
        /*0030*/ 	.short	0x0001
        /*0032*/ 	.short	0x0008
        /*0034*/ 	.byte	0x00, 0xf5, 0x21, 0x00


	//----- nvinfo : EIATTR_KPARAM_INFO
	.align		4
.L_109:
        /*0038*/ 	.byte	0x04, 0x17
        /*003a*/ 	.short	(.L_111 - .L_110)
.L_110:
        /*003c*/ 	.word	0x00000000
        /*0040*/ 	.short	0x0000
        /*0042*/ 	.short	0x0000
        /*0044*/ 	.byte	0x00, 0xf5, 0x21, 0x00


	//----- nvinfo : EIATTR_SPARSE_MMA_MASK
	.align		4
.L_111:
        /*0048*/ 	.byte	0x03, 0x50
        /*004a*/ 	.short	0x0000


	//----- nvinfo : EIATTR_MAXREG_COUNT
	.align		4
        /*004c*/ 	.byte	0x03, 0x1b
        /*004e*/ 	.short	0x00ff


	//----- nvinfo : EIATTR_MERCURY_ISA_VERSION
	.align		4
        /*0050*/ 	.byte	0x03, 0x5f
        /*0052*/ 	.short	0x0101


	//----- nvinfo : EIATTR_VRC_CTA_INIT_COUNT
	.align		4
        /*0054*/ 	.byte	0x02, 0x4a
	.zero		1
	.zero		1


	//----- nvinfo : EIATTR_EXIT_INSTR_OFFSETS
	.align		4
        /*0058*/ 	.byte	0x04, 0x1c
        /*005a*/ 	.short	(.L_113 - .L_112)


	//   ....[0]....
.L_112:
        /*005c*/ 	.word	0x00000030


	//   ....[1]....
        /*0060*/ 	.word	0x000011e0


	//----- nvinfo : EIATTR_CRS_STACK_SIZE
	.align		4
.L_113:
        /*0064*/ 	.byte	0x04, 0x1e
        /*0066*/ 	.short	(.L_115 - .L_114)
.L_114:
        /*0068*/ 	.word	0x00000000


	//----- nvinfo : EIATTR_CBANK_PARAM_SIZE
	.align		4
.L_115:
        /*006c*/ 	.byte	0x03, 0x19
        /*006e*/ 	.short	0x001c


	//----- nvinfo : EIATTR_PARAM_CBANK
	.align		4
        /*0070*/ 	.byte	0x04, 0x0a
        /*0072*/ 	.short	(.L_117 - .L_116)
	.align		4
.L_116:
        /*0074*/ 	.word	index@(.nv.constant0._Z21solve_backward_kernelPKfS0_Pfi)
        /*0078*/ 	.short	0x0380
        /*007a*/ 	.short	0x001c


	//----- nvinfo : EIATTR_SW_WAR
	.align		4
.L_117:
        /*007c*/ 	.byte	0x04, 0x36
        /*007e*/ 	.short	(.L_119 - .L_118)
.L_118:
        /*0080*/ 	.word	0x00000008
.L_119:


//--------------------- .nv.info._Z20solve_forward_kernelPKfS0_Pfi --------------------------
	.section	.nv.info._Z20solve_forward_kernelPKfS0_Pfi,"",@"SHT_CUDA_INFO"
	.sectionflags	@""
	.align	4


	//----- nvinfo : EIATTR_CUDA_API_VERSION
	.align		4
        /*0000*/ 	.byte	0x04, 0x37
        /*0002*/ 	.short	(.L_121 - .L_120)
.L_120:
        /*0004*/ 	.word	0x00000082


	//----- nvinfo : EIATTR_KPARAM_INFO
	.align		4
.L_121:
        /*0008*/ 	.byte	0x04, 0x17
        /*000a*/ 	.short	(.L_123 - .L_122)
.L_122:
        /*000c*/ 	.word	0x00000000
        /*0010*/ 	.short	0x0003
        /*0012*/ 	.short	0x0018
        /*0014*/ 	.byte	0x00, 0xf0, 0x11, 0x00


	//----- nvinfo : EIATTR_KPARAM_INFO
	.align		4
.L_123:
        /*0018*/ 	.byte	0x04, 0x17
        /*001a*/ 	.short	(.L_125 - .L_124)
.L_124:
        /*001c*/ 	.word	0x00000000
        /*0020*/ 	.short	0x0002
        /*0022*/ 	.short	0x0010
        /*0024*/ 	.byte	0x00, 0xf5, 0x21, 0x00


	//----- nvinfo : EIATTR_KPARAM_INFO
	.align		4
.L_125:
        /*0028*/ 	.byte	0x04, 0x17
        /*002a*/ 	.short	(.L_127 - .L_126)
.L_126:
        /*002c*/ 	.word	0x00000000
        /*0030*/ 	.short	0x0001
        /*0032*/ 	.short	0x0008
        /*0034*/ 	.byte	0x00, 0xf5, 0x21, 0x00


	//----- nvinfo : EIATTR_KPARAM_INFO
	.align		4
.L_127:
        /*0038*/ 	.byte	0x04, 0x17
        /*003a*/ 	.short	(.L_129 - .L_128)
.L_128:
        /*003c*/ 	.word	0x00000000
        /*0040*/ 	.short	0x0000
        /*0042*/ 	.short	0x0000
        /*0044*/ 	.byte	0x00, 0xf5, 0x21, 0x00


	//----- nvinfo : EIATTR_SPARSE_MMA_MASK
	.align		4
.L_129:
        /*0048*/ 	.byte	0x03, 0x50
        /*004a*/ 	.short	0x0000


	//----- nvinfo : EIATTR_MAXREG_COUNT
	.align		4
        /*004c*/ 	.byte	0x03, 0x1b
        /*004e*/ 	.short	0x00ff


	//----- nvinfo : EIATTR_MERCURY_ISA_VERSION
	.align		4
        /*0050*/ 	.byte	0x03, 0x5f
        /*0052*/ 	.short	0x0101


	//----- nvinfo : EIATTR_VRC_CTA_INIT_COUNT
	.align		4
        /*0054*/ 	.byte	0x02, 0x4a
	.zero		1
	.zero		1


	//----- nvinfo : EIATTR_EXIT_INSTR_OFFSETS
	.align		4
        /*0058*/ 	.byte	0x04, 0x1c
        /*005a*/ 	.short	(.L_131 - .L_130)


	//   ....[0]....
.L_130:
        /*005c*/ 	.word	0x00000030


	//   ....[1]....
        /*0060*/ 	.word	0x00000d60


	//----- nvinfo : EIATTR_CRS_STACK_SIZE
	.align		4
.L_131:
        /*0064*/ 	.byte	0x04, 0x1e
        /*0066*/ 	.short	(.L_133 - .L_132)
.L_132:
        /*0068*/ 	.word	0x00000000


	//----- nvinfo : EIATTR_CBANK_PARAM_SIZE
	.align		4
.L_133:
        /*006c*/ 	.byte	0x03, 0x19
        /*006e*/ 	.short	0x001c


	//----- nvinfo : EIATTR_PARAM_CBANK
	.align		4
        /*0070*/ 	.byte	0x04, 0x0a
        /*0072*/ 	.short	(.L_135 - .L_134)
	.align		4
.L_134:
        /*0074*/ 	.word	index@(.nv.constant0._Z20solve_forward_kernelPKfS0_Pfi)
        /*0078*/ 	.short	0x0380
        /*007a*/ 	.short	0x001c


	//----- nvinfo : EIATTR_SW_WAR
	.align		4
.L_135:
        /*007c*/ 	.byte	0x04, 0x36
        /*007e*/ 	.short	(.L_137 - .L_136)
.L_136:
        /*0080*/ 	.word	0x00000008
.L_137:


//--------------------- .nv.info._Z22cholesky_decomp_kernelPKfPfi --------------------------
	.section	.nv.info._Z22cholesky_decomp_kernelPKfPfi,"",@"SHT_CUDA_INFO"
	.sectionflags	@""
	.align	4


	//----- nvinfo : EIATTR_CUDA_API_VERSION
	.align		4
        /*0000*/ 	.byte	0x04, 0x37
        /*0002*/ 	.short	(.L_139 - .L_138)
.L_138:
        /*0004*/ 	.word	0x00000082


	//----- nvinfo : EIATTR_KPARAM_INFO
	.align		4
.L_139:
        /*0008*/ 	.byte	0x04, 0x17
        /*000a*/ 	.short	(.L_141 - .L_140)
.L_140:
        /*000c*/ 	.word	0x00000000
        /*0010*/ 	.short	0x0002
        /*0012*/ 	.short	0x0010
        /*0014*/ 	.byte	0x00, 0xf0, 0x11, 0x00


	//----- nvinfo : EIATTR_KPARAM_INFO
	.align		4
.L_141:
        /*0018*/ 	.byte	0x04, 0x17
        /*001a*/ 	.short	(.L_143 - .L_142)
.L_142:
        /*001c*/ 	.word	0x00000000
        /*0020*/ 	.short	0x0001
        /*0022*/ 	.short	0x0008
        /*0024*/ 	.byte	0x00, 0xf5, 0x21, 0x00


	//----- nvinfo : EIATTR_KPARAM_INFO
	.align		4
.L_143:
        /*0028*/ 	.byte	0x04, 0x17
        /*002a*/ 	.short	(.L_145 - .L_144)
.L_144:
        /*002c*/ 	.word	0x00000000
        /*0030*/ 	.short	0x0000
        /*0032*/ 	.short	0x0000
        /*0034*/ 	.byte	0x00, 0xf5, 0x21, 0x00


	//----- nvinfo : EIATTR_SPARSE_MMA_MASK
	.align		4
.L_145:
        /*0038*/ 	.byte	0x03, 0x50
        /*003a*/ 	.short	0x0000


	//----- nvinfo : EIATTR_MAXREG_COUNT
	.align		4
        /*003c*/ 	.byte	0x03, 0x1b
        /*003e*/ 	.short	0x00ff


	//----- nvinfo : EIATTR_MERCURY_ISA_VERSION
	.align		4
        /*0040*/ 	.byte	0x03, 0x5f
        /*0042*/ 	.short	0x0101


	//----- nvinfo : EIATTR_VRC_CTA_INIT_COUNT
	.align		4
        /*0044*/ 	.byte	0x02, 0x4a
	.zero		1
	.zero		1


	//----- nvinfo : EIATTR_EXIT_INSTR_OFFSETS
	.align		4
        /*0048*/ 	.byte	0x04, 0x1c
        /*004a*/ 	.short	(.L_147 - .L_146)


	//   ....[0]....
.L_146:
        /*004c*/ 	.word	0x00000030


	//   ....[1]....
        /*0050*/ 	.word	0x00001460


	//----- nvinfo : EIATTR_CRS_STACK_SIZE
	.align		4
.L_147:
        /*0054*/ 	.byte	0x04, 0x1e
        /*0056*/ 	.short	(.L_149 - .L_148)
.L_148:
        /*0058*/ 	.word	0x00000000


	//----- nvinfo : EIATTR_CBANK_PARAM_SIZE
	.align		4
.L_149:
        /*005c*/ 	.byte	0x03, 0x19
        /*005e*/ 	.short	0x0014


	//----- nvinfo : EIATTR_PARAM_CBANK
	.align		4
        /*0060*/ 	.byte	0x04, 0x0a
        /*0062*/ 	.short	(.L_151 - .L_150)
	.align		4
.L_150:
        /*0064*/ 	.word	index@(.nv.constant0._Z22cholesky_decomp_kernelPKfPfi)
        /*0068*/ 	.short	0x0380
        /*006a*/ 	.short	0x0014


	//----- nvinfo : EIATTR_SW_WAR
	.align		4
.L_151:
        /*006c*/ 	.byte	0x04, 0x36
        /*006e*/ 	.short	(.L_153 - .L_152)
.L_152:
        /*0070*/ 	.word	0x00000008
.L_153:


//--------------------- .nv.info._Z25add_regularization_kernelPfif --------------------------
	.section	.nv.info._Z25add_regularization_kernelPfif,"",@"SHT_CUDA_INFO"
	.sectionflags	@""
	.align	4


	//----- nvinfo : EIATTR_CUDA_API_VERSION
	.align		4
        /*0000*/ 	.byte	0x04, 0x37
        /*0002*/ 	.short	(.L_155 - .L_154)
.L_154:
        /*0004*/ 	.word	0x00000082


	//----- nvinfo : EIATTR_KPARAM_INFO
	.align		4
.L_155:
        /*0008*/ 	.byte	0x04, 0x17
        /*000a*/ 	.short	(.L_157 - .L_156)
.L_156:
        /*000c*/ 	.word	0x00000000
        /*0010*/ 	.short	0x0002
        /*0012*/ 	.short	0x000c
        /*0014*/ 	.byte	0x00, 0xf0, 0x11, 0x00


	//----- nvinfo : EIATTR_KPARAM_INFO
	.align		4
.L_157:
        /*0018*/ 	.byte	0x04, 0x17
        /*001a*/ 	.short	(.L_159 - .L_158)
.L_158:
        /*001c*/ 	.word	0x00000000
        /*0020*/ 	.short	0x0001
        /*0022*/ 	.short	0x0008
        /*0024*/ 	.byte	0x00, 0xf0, 0x11, 0x00


	//----- nvinfo : EIATTR_KPARAM_INFO
	.align		4
.L_159:
        /*0028*/ 	.byte	0x04, 0x17
        /*002a*/ 	.short	(.L_161 - .L_160)
.L_160:
        /*002c*/ 	.word	0x00000000
        /*0030*/ 	.short	0x0000
        /*0032*/ 	.short	0x0000
        /*0034*/ 	.byte	0x00, 0xf5, 0x21, 0x00


	//----- nvinfo : EIATTR_SPARSE_MMA_MASK
	.align		4
.L_161:
        /*0038*/ 	.byte	0x03, 0x50
        /*003a*/ 	.short	0x0000


	//----- nvinfo : EIATTR_MAXREG_COUNT
	.align		4
        /*003c*/ 	.byte	0x03, 0x1b
        /*003e*/ 	.short	0x00ff


	//----- nvinfo : EIATTR_MERCURY_ISA_VERSION
	.align		4
        /*0040*/ 	.byte	0x03, 0x5f
        /*0042*/ 	.short	0x0101


	//----- nvinfo : EIATTR_VRC_CTA_INIT_COUNT
	.align		4
        /*0044*/ 	.byte	0x02, 0x4a
	.zero		1
	.zero		1


	//----- nvinfo : EIATTR_EXIT_INSTR_OFFSETS
	.align		4
        /*0048*/ 	.byte	0x04, 0x1c
        /*004a*/ 	.short	(.L_163 - .L_162)


	//   ....[0]....
.L_162:
        /*004c*/ 	.word	0x00000070


	//   ....[1]....
        /*0050*/ 	.word	0x00000100


	//----- nvinfo : EIATTR_CBANK_PARAM_SIZE
	.align		4
.L_163:
        /*0054*/ 	.byte	0x03, 0x19
        /*0056*/ 	.short	0x0010


	//----- nvinfo : EIATTR_PARAM_CBANK
	.align		4
        /*0058*/ 	.byte	0x04, 0x0a
        /*005a*/ 	.short	(.L_165 - .L_164)
	.align		4
.L_164:
        /*005c*/ 	.word	index@(.nv.constant0._Z25add_regularization_kernelPfif)
        /*0060*/ 	.short	0x0380
        /*0062*/ 	.short	0x0010


	//----- nvinfo : EIATTR_SW_WAR
	.align		4
.L_165:
        /*0064*/ 	.byte	0x04, 0x36
        /*0066*/ 	.short	(.L_167 - .L_166)
.L_166:
        /*0068*/ 	.word	0x00000008
.L_167:


//--------------------- .nv.info._Z22matrix_multiply_kernelPKfS0_Pfiiif --------------------------
	.section	.nv.info._Z22matrix_multiply_kernelPKfS0_Pfiiif,"",@"SHT_CUDA_INFO"
	.sectionflags	@""
	.align	4


	//----- nvinfo : EIATTR_CUDA_API_VERSION
	.align		4
        /*0000*/ 	.byte	0x04, 0x37
        /*0002*/ 	.short	(.L_169 - .L_168)
.L_168:
        /*0004*/ 	.word	0x00000082


	//----- nvinfo : EIATTR_KPARAM_INFO
	.align		4
.L_169:
        /*0008*/ 	.byte	0x04, 0x17
        /*000a*/ 	.short	(.L_171 - .L_170)
.L_170:
        /*000c*/ 	.word	0x00000000
        /*0010*/ 	.short	0x0006
        /*0012*/ 	.short	0x0024
        /*0014*/ 	.byte	0x00, 0xf0, 0x11, 0x00


	//----- nvinfo : EIATTR_KPARAM_INFO
	.align		4
.L_171:
        /*0018*/ 	.byte	0x04, 0x17
        /*001a*/ 	.short	(.L_173 - .L_172)
.L_172:
        /*001c*/ 	.word	0x00000000
        /*0020*/ 	.short	0x0005
        /*0022*/ 	.short	0x0020
        /*0024*/ 	.byte	0x00, 0xf0, 0x11, 0x00


	//----- nvinfo : EIATTR_KPARAM_INFO
	.align		4
.L_173:
        /*0028*/ 	.byte	0x04, 0x17
        /*002a*/ 	.short	(.L_175 - .L_174)
.L_174:
        /*002c*/ 	.word	0x00000000
        /*0030*/ 	.short	0x0004
        /*0032*/ 	.short	0x001c
        /*0034*/ 	.byte	0x00, 0xf0, 0x11, 0x00


	//----- nvinfo : EIATTR_KPARAM_INFO
	.align		4
.L_175:
        /*0038*/ 	.byte	0x04, 0x17
        /*003a*/ 	.short	(.L_177 - .L_176)
.L_176:
        /*003c*/ 	.word	0x00000000
        /*0040*/ 	.short	0x0003
        /*0042*/ 	.short	0x0018
        /*0044*/ 	.byte	0x00, 0xf0, 0x11, 0x00


	//----- nvinfo : EIATTR_KPARAM_INFO
	.align		4
.L_177:
        /*0048*/ 	.byte	0x04, 0x17
        /*004a*/ 	.short	(.L_179 - .L_178)
.L_178:
        /*004c*/ 	.word	0x00000000
        /*0050*/ 	.short	0x0002
        /*0052*/ 	.short	0x0010
        /*0054*/ 	.byte	0x00, 0xf5, 0x21, 0x00


	//----- nvinfo : EIATTR_KPARAM_INFO
	.align		4
.L_179:
        /*0058*/ 	.byte	0x04, 0x17
        /*005a*/ 	.short	(.L_181 - .L_180)
.L_180:
        /*005c*/ 	.word	0x00000000
        /*0060*/ 	.short	0x0001
        /*0062*/ 	.short	0x0008
        /*0064*/ 	.byte	0x00, 0xf5, 0x21, 0x00


	//----- nvinfo : EIATTR_KPARAM_INFO
	.align		4
.L_181:
        /*0068*/ 	.byte	0x04, 0x17
        /*006a*/ 	.short	(.L_183 - .L_182)
.L_182:
        /*006c*/ 	.word	0x00000000
        /*0070*/ 	.short	0x0000
        /*0072*/ 	.short	0x0000
        /*0074*/ 	.byte	0x00, 0xf5, 0x21, 0x00


	//----- nvinfo : EIATTR_SPARSE_MMA_MASK
	.align		4
.L_183:
        /*0078*/ 	.byte	0x03, 0x50
        /*007a*/ 	.short	0x0000


	//----- nvinfo : EIATTR_MAXREG_COUNT
	.align		4
        /*007c*/ 	.byte	0x03, 0x1b
        /*007e*/ 	.short	0x00ff


	//----- nvinfo : EIATTR_MERCURY_ISA_VERSION
	.align		4
        /*0080*/ 	.byte	0x03, 0x5f
        /*0082*/ 	.short	0x0101


	//----- nvinfo : EIATTR_VRC_CTA_INIT_COUNT
	.align		4
        /*0084*/ 	.byte	0x02, 0x4a
	.zero		1
	.zero		1


	//----- nvinfo : EIATTR_EXIT_INSTR_OFFSETS
	.align		4
        /*0088*/ 	.byte	0x04, 0x1c
        /*008a*/ 	.short	(.L_185 - .L_184)


	//   ....[0]....
.L_184:
        /*008c*/ 	.word	0x000000d0


	//   ....[1]....
        /*0090*/ 	.word	0x000008d0


	//----- nvinfo : EIATTR_CBANK_PARAM_SIZE
	.align		4
.L_185:
        /*0094*/ 	.byte	0x03, 0x19
        /*0096*/ 	.short	0x0028


	//----- nvinfo : EIATTR_PARAM_CBANK
	.align		4
        /*0098*/ 	.byte	0x04, 0x0a
        /*009a*/ 	.short	(.L_187 - .L_186)
	.align		4
.L_186:
        /*009c*/ 	.word	index@(.nv.constant0._Z22matrix_multiply_kernelPKfS0_Pfiiif)
        /*00a0*/ 	.short	0x0380
        /*00a2*/ 	.short	0x0028


	//----- nvinfo : EIATTR_SW_WAR
	.align		4
.L_187:
        /*00a4*/ 	.byte	0x04, 0x36
        /*00a6*/ 	.short	(.L_189 - .L_188)
.L_188:
        /*00a8*/ 	.word	0x00000008
.L_189:


//--------------------- .nv.info._Z15diag_mul_kernelPKfS0_Pfii --------------------------
	.section	.nv.info._Z15diag_mul_kernelPKfS0_Pfii,"",@"SHT_CUDA_INFO"
	.sectionflags	@""
	.align	4


	//----- nvinfo : EIATTR_CUDA_API_VERSION
	.align		4
        /*0000*/ 	.byte	0x04, 0x37
        /*0002*/ 	.short	(.L_191 - .L_190)
.L_190:
        /*0004*/ 	.word	0x00000082


	//----- nvinfo : EIATTR_KPARAM_INFO
	.align		4
.L_191:
        /*0008*/ 	.byte	0x04, 0x17
        /*000a*/ 	.short	(.L_193 - .L_192)
.L_192:
        /*000c*/ 	.word	0x00000000
        /*0010*/ 	.short	0x0004
        /*0012*/ 	.short	0x001c
        /*0014*/ 	.byte	0x00, 0xf0, 0x11, 0x00


	//----- nvinfo : EIATTR_KPARAM_INFO
	.align		4
.L_193:
        /*0018*/ 	.byte	0x04, 0x17
        /*001a*/ 	.short	(.L_195 - .L_194)
.L_194:
        /*001c*/ 	.word	0x00000000
        /*0020*/ 	.short	0x0003
        /*0022*/ 	.short	0x0018
        /*0024*/ 	.byte	0x00, 0xf0, 0x11, 0x00


	//----- nvinfo : EIATTR_KPARAM_INFO
	.align		4
.L_195:
        /*0028*/ 	.byte	0x04, 0x17
        /*002a*/ 	.short	(.L_197 - .L_196)
.L_196:
        /*002c*/ 	.word	0x00000000
        /*0030*/ 	.short	0x0002
        /*0032*/ 	.short	0x0010
        /*0034*/ 	.byte	0x00, 0xf5, 0x21, 0x00


	//----- nvinfo : EIATTR_KPARAM_INFO
	.align		4
.L_197:
        /*0038*/ 	.byte	0x04, 0x17
        /*003a*/ 	.short	(.L_199 - .L_198)
.L_198:
        /*003c*/ 	.word	0x00000000
        /*0040*/ 	.short	0x0001
        /*0042*/ 	.short	0x0008
        /*0044*/ 	.byte	0x00, 0xf5, 0x21, 0x00


	//----- nvinfo : EIATTR_KPARAM_INFO
	.align		4
.L_199:
        /*0048*/ 	.byte	0x04, 0x17
        /*004a*/ 	.short	(.L_201 - .L_200)
.L_200:
        /*004c*/ 	.word	0x00000000
        /*0050*/ 	.short	0x0000
        /*0052*/ 	.short	0x0000
        /*0054*/ 	.byte	0x00, 0xf5, 0x21, 0x00


	//----- nvinfo : EIATTR_SPARSE_MMA_MASK
	.align		4
.L_201:
        /*0058*/ 	.byte	0x03, 0x50
        /*005a*/ 	.short	0x0000


	//----- nvinfo : EIATTR_MAXREG_COUNT
	.align		4
        /*005c*/ 	.byte	0x03, 0x1b
        /*005e*/ 	.short	0x00ff


	//----- nvinfo : EIATTR_MERCURY_ISA_VERSION
	.align		4
        /*0060*/ 	.byte	0x03, 0x5f
        /*0062*/ 	.short	0x0101


	//----- nvinfo : EIATTR_VRC_CTA_INIT_COUNT
	.align		4
        /*0064*/ 	.byte	0x02, 0x4a
	.zero		1
	.zero		1


	//----- nvinfo : EIATTR_EXIT_INSTR_OFFSETS
	.align		4
        /*0068*/ 	.byte	0x04, 0x1c
        /*006a*/ 	.short	(.L_203 - .L_202)


	//   ....[0]....
.L_202:
        /*006c*/ 	.word	0x000000c0


	//   ....[1]....
        /*0070*/ 	.word	0x00000190


	//----- nvinfo : EIATTR_CBANK_PARAM_SIZE
	.align		4
.L_203:
        /*0074*/ 	.byte	0x03, 0x19
        /*0076*/ 	.short	0x0020


	//----- nvinfo : EIATTR_PARAM_CBANK
	.align		4
        /*0078*/ 	.byte	0x04, 0x0a
        /*007a*/ 	.short	(.L_205 - .L_204)
	.align		4
.L_204:
        /*007c*/ 	.word	index@(.nv.constant0._Z15diag_mul_kernelPKfS0_Pfii)
        /*0080*/ 	.short	0x0380
        /*0082*/ 	.short	0x0020


	//----- nvinfo : EIATTR_SW_WAR
	.align		4
.L_205:
        /*0084*/ 	.byte	0x04, 0x36
        /*0086*/ 	.short	(.L_207 - .L_206)
.L_206:
        /*0088*/ 	.word	0x00000008
.L_207:


//--------------------- .nv.info._Z16compute_w_kernelPKfPfi --------------------------
	.section	.nv.info._Z16compute_w_kernelPKfPfi,"",@"SHT_CUDA_INFO"
	.sectionflags	@""
	.align	4


	//----- nvinfo : EIATTR_CUDA_API_VERSION
	.align		4
        /*0000*/ 	.byte	0x04, 0x37
        /*0002*/ 	.short	(.L_209 - .L_208)
.L_208:
        /*0004*/ 	.word	0x00000082


	//----- nvinfo : EIATTR_KPARAM_INFO
	.align		4
.L_209:
        /*0008*/ 	.byte	0x04, 0x17
        /*000a*/ 	.short	(.L_211 - .L_210)
.L_210:
        /*000c*/ 	.word	0x00000000
        /*0010*/ 	.short	0x0002
        /*0012*/ 	.short	0x0010
        /*0014*/ 	.byte	0x00, 0xf0, 0x11, 0x00


	//----- nvinfo : EIATTR_KPARAM_INFO
	.align		4
.L_211:
        /*0018*/ 	.byte	0x04, 0x17
        /*001a*/ 	.short	(.L_213 - .L_212)
.L_212:
        /*001c*/ 	.word	0x00000000
        /*0020*/ 	.short	0x0001
        /*0022*/ 	.short	0x0008
        /*0024*/ 	.byte	0x00, 0xf5, 0x21, 0x00


	//----- nvinfo : EIATTR_KPARAM_INFO
	.align		4
.L_213:
        /*0028*/ 	.byte	0x04, 0x17
        /*002a*/ 	.short	(.L_215 - .L_214)
.L_214:
        /*002c*/ 	.word	0x00000000
        /*0030*/ 	.short	0x0000
        /*0032*/ 	.short	0x0000
        /*0034*/ 	.byte	0x00, 0xf5, 0x21, 0x00


	//----- nvinfo : EIATTR_SPARSE_MMA_MASK
	.align		4
.L_215:
        /*0038*/ 	.byte	0x03, 0x50
        /*003a*/ 	.short	0x0000


	//----- nvinfo : EIATTR_MAXREG_COUNT
	.align		4
        /*003c*/ 	.byte	0x03, 0x1b
        /*003e*/ 	.short	0x00ff


	//----- nvinfo : EIATTR_MERCURY_ISA_VERSION
	.align		4
        /*0040*/ 	.byte	0x03, 0x5f
        /*0042*/ 	.short	0x0101


	//----- nvinfo : EIATTR_VRC_CTA_INIT_COUNT
	.align		4
        /*0044*/ 	.byte	0x02, 0x4a
	.zero		1
	.zero		1


	//----- nvinfo : EIATTR_EXIT_INSTR_OFFSETS
	.align		4
        /*0048*/ 	.byte	0x04, 0x1c
        /*004a*/ 	.short	(.L_217 - .L_216)


	//   ....[0]....
.L_216:
        /*004c*/ 	.word	0x00000070


	//   ....[1]....
        /*0050*/ 	.word	0x00000110


	//----- nvinfo : EIATTR_CBANK_PARAM_SIZE
	.align		4
.L_217:
        /*0054*/ 	.byte	0x03, 0x19
        /*0056*/ 	.short	0x0014


	//----- nvinfo : EIATTR_PARAM_CBANK
	.align		4
        /*0058*/ 	.byte	0x04, 0x0a
        /*005a*/ 	.short	(.L_219 - .L_218)
	.align		4
.L_218:
        /*005c*/ 	.word	index@(.nv.constant0._Z16compute_w_kernelPKfPfi)
        /*0060*/ 	.short	0x0380
        /*0062*/ 	.short	0x0014


	//----- nvinfo : EIATTR_SW_WAR
	.align		4
.L_219:
        /*0064*/ 	.byte	0x04, 0x36
        /*0066*/ 	.short	(.L_221 - .L_220)
.L_220:
        /*0068*/ 	.word	0x00000008
.L_221:


//--------------------- .nv.info._Z18update_grad_kernelPfPKfS1_ffi --------------------------
	.section	.nv.info._Z18update_grad_kernelPfPKfS1_ffi,"",@"SHT_CUDA_INFO"
	.sectionflags	@""
	.align	4


	//----- nvinfo : EIATTR_CUDA_API_VERSION
	.align		4
        /*0000*/ 	.byte	0x04, 0x37
        /*0002*/ 	.short	(.L_223 - .L_222)
.L_222:
        /*0004*/ 	.word	0x00000082


	//----- nvinfo : EIATTR_KPARAM_INFO
	.align		4
.L_223:
        /*0008*/ 	.byte	0x04, 0x17
        /*000a*/ 	.short	(.L_225 - .L_224)
.L_224:
        /*000c*/ 	.word	0x00000000
        /*0010*/ 	.short	0x0005
        /*0012*/ 	.short	0x0020
        /*0014*/ 	.byte	0x00, 0xf0, 0x11, 0x00


	//----- nvinfo : EIATTR_KPARAM_INFO
	.align		4
.L_225:
        /*0018*/ 	.byte	0x04, 0x17
        /*001a*/ 	.short	(.L_227 - .L_226)
.L_226:
        /*001c*/ 	.word	0x00000000
        /*0020*/ 	.short	0x0004
        /*0022*/ 	.short	0x001c
        /*0024*/ 	.byte	0x00, 0xf0, 0x11, 0x00


	//----- nvinfo : EIATTR_KPARAM_INFO
	.align		4
.L_227:
        /*0028*/ 	.byte	0x04, 0x17
        /*002a*/ 	.short	(.L_229 - .L_228)
.L_228:
        /*002c*/ 	.word	0x00000000
        /*0030*/ 	.short	0x0003
        /*0032*/ 	.short	0x0018
        /*0034*/ 	.byte	0x00, 0xf0, 0x11, 0x00


	//----- nvinfo : EIATTR_KPARAM_INFO
	.align		4
.L_229:
        /*0038*/ 	.byte	0x04, 0x17
        /*003a*/ 	.short	(.L_231 - .L_230)
.L_230:
        /*003c*/ 	.word	0x00000000
        /*0040*/ 	.short	0x0002
        /*0042*/ 	.short	0x0010
        /*0044*/ 	.byte	0x00, 0xf5, 0x21, 0x00


	//----- nvinfo : EIATTR_KPARAM_INFO
	.align		4
.L_231:
        /*0048*/ 	.byte	0x04, 0x17
        /*004a*/ 	.short	(.L_233 - .L_232)
.L_232:
        /*004c*/ 	.word	0x00000000
        /*0050*/ 	.short	0x0001
        /*0052*/ 	.short	0x0008
        /*0054*/ 	.byte	0x00, 0xf5, 0x21, 0x00


	//----- nvinfo : EIATTR_KPARAM_INFO
	.align		4
.L_233:
        /*0058*/ 	.byte	0x04, 0x17
        /*005a*/ 	.short	(.L_235 - .L_234)
.L_234:
        /*005c*/ 	.word	0x00000000
        /*0060*/ 	.short	0x0000
        /*0062*/ 	.short	0x0000
        /*0064*/ 	.byte	0x00, 0xf5, 0x21, 0x00


	//----- nvinfo : EIATTR_SPARSE_MMA_MASK
	.align		4
.L_235:
        /*0068*/ 	.byte	0x03, 0x50
        /*006a*/ 	.short	0x0000


	//----- nvinfo : EIATTR_MAXREG_COUNT
	.align		4
        /*006c*/ 	.byte	0x03, 0x1b
        /*006e*/ 	.short	0x00ff


	//----- nvinfo : EIATTR_MERCURY_ISA_VERSION
	.align		4
        /*0070*/ 	.byte	0x03, 0x5f
        /*0072*/ 	.short	0x0101


	//----- nvinfo : EIATTR_VRC_CTA_INIT_COUNT
	.align		4
        /*0074*/ 	.byte	0x02, 0x4a
	.zero		1
	.zero		1


	//----- nvinfo : EIATTR_EXIT_INSTR_OFFSETS
	.align		4
        /*0078*/ 	.byte	0x04, 0x1c
        /*007a*/ 	.short	(.L_237 - .L_236)


	//   ....[0]....
.L_236:
        /*007c*/ 	.word	0x00000070


	//   ....[1]....
        /*0080*/ 	.word	0x00000150


	//----- nvinfo : EIATTR_CBANK_PARAM_SIZE
	.align		4
.L_237:
        /*0084*/ 	.byte	0x03, 0x19
        /*0086*/ 	.short	0x0024


	//----- nvinfo : EIATTR_PARAM_CBANK
	.align		4
        /*0088*/ 	.byte	0x04, 0x0a
        /*008a*/ 	.short	(.L_239 - .L_238)
	.align		4
.L_238:
        /*008c*/ 	.word	index@(.nv.constant0._Z18update_grad_kernelPfPKfS1_ffi)
        /*0090*/ 	.short	0x0380
        /*0092*/ 	.short	0x0024


	//----- nvinfo : EIATTR_SW_WAR
	.align		4
.L_239:
        /*0094*/ 	.byte	0x04, 0x36
        /*0096*/ 	.short	(.L_241 - .L_240)
.L_240:
        /*0098*/ 	.word	0x00000008
.L_241:


//--------------------- .nv.info._Z24compute_grad_part_kernelPKfS0_Pfii --------------------------
	.section	.nv.info._Z24compute_grad_part_kernelPKfS0_Pfii,"",@"SHT_CUDA_INFO"
	.sectionflags	@""
	.align	4


	//----- nvinfo : EIATTR_CUDA_API_VERSION
	.align		4
        /*0000*/ 	.byte	0x04, 0x37
        /*0002*/ 	.short	(.L_243 - .L_242)
.L_242:
        /*0004*/ 	.word	0x00000082


	//----- nvinfo : EIATTR_KPARAM_INFO
	.align		4
.L_243:
        /*0008*/ 	.byte	0x04, 0x17
        /*000a*/ 	.short	(.L_245 - .L_244)
.L_244:
        /*000c*/ 	.word	0x00000000
        /*0010*/ 	.short	0x0004
        /*0012*/ 	.short	0x001c
        /*0014*/ 	.byte	0x00, 0xf0, 0x11, 0x00


	//----- nvinfo : EIATTR_KPARAM_INFO
	.align		4
.L_245:
        /*0018*/ 	.byte	0x04, 0x17
        /*001a*/ 	.short	(.L_247 - .L_246)
.L_246:
        /*001c*/ 	.word	0x00000000
        /*0020*/ 	.short	0x0003
        /*0022*/ 	.short	0x0018
        /*0024*/ 	.byte	0x00, 0xf0, 0x11, 0x00


	//----- nvinfo : EIATTR_KPARAM_INFO
	.align		4
.L_247:
        /*0028*/ 	.byte	0x04, 0x17
        /*002a*/ 	.short	(.L_249 - .L_248)
.L_248:
        /*002c*/ 	.word	0x00000000
        /*0030*/ 	.short	0x0002
        /*0032*/ 	.short	0x0010
        /*0034*/ 	.byte	0x00, 0xf5, 0x21, 0x00


	//----- nvinfo : EIATTR_KPARAM_INFO
	.align		4
.L_249:
        /*0038*/ 	.byte	0x04, 0x17
        /*003a*/ 	.short	(.L_251 - .L_250)
.L_250:
        /*003c*/ 	.word	0x00000000
        /*0040*/ 	.short	0x0001
        /*0042*/ 	.short	0x0008
        /*0044*/ 	.byte	0x00, 0xf5, 0x21, 0x00


	//----- nvinfo : EIATTR_KPARAM_INFO
	.align		4
.L_251:
        /*0048*/ 	.byte	0x04, 0x17
        /*004a*/ 	.short	(.L_253 - .L_252)
.L_252:
        /*004c*/ 	.word	0x00000000
        /*0050*/ 	.short	0x0000
        /*0052*/ 	.short	0x0000
        /*0054*/ 	.byte	0x00, 0xf5, 0x21, 0x00


	//----- nvinfo : EIATTR_SPARSE_MMA_MASK
	.align		4
.L_253:
        /*0058*/ 	.byte	0x03, 0x50
        /*005a*/ 	.short	0x0000


	//----- nvinfo : EIATTR_MAXREG_COUNT
	.align		4
        /*005c*/ 	.byte	0x03, 0x1b
        /*005e*/ 	.short	0x00ff


	//----- nvinfo : EIATTR_MERCURY_ISA_VERSION
	.align		4
        /*0060*/ 	.byte	0x03, 0x5f
        /*0062*/ 	.short	0x0101


	//----- nvinfo : EIATTR_VRC_CTA_INIT_COUNT
	.align		4
        /*0064*/ 	.byte	0x02, 0x4a
	.zero		1
	.zero		1


	//----- nvinfo : EIATTR_EXIT_INSTR_OFFSETS
	.align		4
        /*0068*/ 	.byte	0x04, 0x1c
        /*006a*/ 	.short	(.L_255 - .L_254)


	//   ....[0]....
.L_254:
        /*006c*/ 	.word	0x00000070


	//   ....[1]....
        /*0070*/ 	.word	0x00000bd0


	//----- nvinfo : EIATTR_CBANK_PARAM_SIZE
	.align		4
.L_255:
        /*0074*/ 	.byte	0x03, 0x19
        /*0076*/ 	.short	0x0020


	//----- nvinfo : EIATTR_PARAM_CBANK
	.align		4
        /*0078*/ 	.byte	0x04, 0x0a
        /*007a*/ 	.short	(.L_257 - .L_256)
	.align		4
.L_256:
        /*007c*/ 	.word	index@(.nv.constant0._Z24compute_grad_part_kernelPKfS0_Pfii)
        /*0080*/ 	.short	0x0380
        /*0082*/ 	.short	0x0020


	//----- nvinfo : EIATTR_SW_WAR
	.align		4
.L_257:
        /*0084*/ 	.byte	0x04, 0x36
        /*0086*/ 	.short	(.L_259 - .L_258)
.L_258:
        /*0088*/ 	.word	0x00000008
.L_259:


//--------------------- .nv.info._Z15subtract_kernelPKfS0_Pfi --------------------------
	.section	.nv.info._Z15subtract_kernelPKfS0_Pfi,"",@"SHT_CUDA_INFO"
	.sectionflags	@""
	.align	4


	//----- nvinfo : EIATTR_CUDA_API_VERSION
	.align		4
        /*0000*/ 	.byte	0x04, 0x37
        /*0002*/ 	.short	(.L_261 - .L_260)
.L_260:
        /*0004*/ 	.word	0x00000082


	//----- nvinfo : EIATTR_KPARAM_INFO
	.align		4
.L_261:
        /*0008*/ 	.byte	0x04, 0x17
        /*000a*/ 	.short	(.L_263 - .L_262)
.L_262:
        /*000c*/ 	.word	0x00000000
        /*0010*/ 	.short	0x0003
        /*0012*/ 	.short	0x0018
        /*0014*/ 	.byte	0x00, 0xf0, 0x11, 0x00


	//----- nvinfo : EIATTR_KPARAM_INFO
	.align		4
.L_263:
        /*0018*/ 	.byte	0x04, 0x17
        /*001a*/ 	.short	(.L_265 - .L_264)
.L_264:
        /*001c*/ 	.word	0x00000000
        /*0020*/ 	.short	0x0002
        /*0022*/ 	.short	0x0010
        /*0024*/ 	.byte	0x00, 0xf5, 0x21, 0x00


	//----- nvinfo : EIATTR_KPARAM_INFO
	.align		4
.L_265:
        /*0028*/ 	.byte	0x04, 0x17
        /*002a*/ 	.short	(.L_267 - .L_266)
.L_266:
        /*002c*/ 	.word	0x00000000
        /*0030*/ 	.short	0x0001
        /*0032*/ 	.short	0x0008
        /*0034*/ 	.byte	0x00, 0xf5, 0x21, 0x00


	//----- nvinfo : EIATTR_KPARAM_INFO
	.align		4
.L_267:
        /*0038*/ 	.byte	0x04, 0x17
        /*003a*/ 	.short	(.L_269 - .L_268)
.L_268:
        /*003c*/ 	.word	0x00000000
        /*0040*/ 	.short	0x0000
        /*0042*/ 	.short	0x0000
        /*0044*/ 	.byte	0x00, 0xf5, 0x21, 0x00


	//----- nvinfo : EIATTR_SPARSE_MMA_MASK
	.align		4
.L_269:
        /*0048*/ 	.byte	0x03, 0x50
        /*004a*/ 	.short	0x0000


	//----- nvinfo : EIATTR_MAXREG_COUNT
	.align		4
        /*004c*/ 	.byte	0x03, 0x1b
        /*004e*/ 	.short	0x00ff


	//----- nvinfo : EIATTR_MERCURY_ISA_VERSION
	.align		4
        /*0050*/ 	.byte	0x03, 0x5f
        /*0052*/ 	.short	0x0101


	//----- nvinfo : EIATTR_VRC_CTA_INIT_COUNT
	.align		4
        /*0054*/ 	.byte	0x02, 0x4a
	.zero		1
	.zero		1


	//----- nvinfo : EIATTR_EXIT_INSTR_OFFSETS
	.align		4
        /*0058*/ 	.byte	0x04, 0x1c
        /*005a*/ 	.short	(.L_271 - .L_270)


	//   ....[0]....
.L_270:
        /*005c*/ 	.word	0x00000070


	//   ....[1]....
        /*0060*/ 	.word	0x00000130


	//----- nvinfo : EIATTR_CBANK_PARAM_SIZE
	.align		4
.L_271:
        /*0064*/ 	.byte	0x03, 0x19
        /*0066*/ 	.short	0x001c


	//----- nvinfo : EIATTR_PARAM_CBANK
	.align		4
        /*0068*/ 	.byte	0x04, 0x0a
        /*006a*/ 	.short	(.L_273 - .L_272)
	.align		4
.L_272:
        /*006c*/ 	.word	index@(.nv.constant0._Z15subtract_kernelPKfS0_Pfi)
        /*0070*/ 	.short	0x0380
        /*0072*/ 	.short	0x001c


	//----- nvinfo : EIATTR_SW_WAR
	.align		4
.L_273:
        /*0074*/ 	.byte	0x04, 0x36
        /*0076*/ 	.short	(.L_275 - .L_274)
.L_274:
        /*0078*/ 	.word	0x00000008
.L_275:


//--------------------- .nv.info._Z14sigmoid_kernelPKfPfi --------------------------
	.section	.nv.info._Z14sigmoid_kernelPKfPfi,"",@"SHT_CUDA_INFO"
	.sectionflags	@""
	.align	4


	//----- nvinfo : EIATTR_CUDA_API_VERSION
	.align		4
        /*0000*/ 	.byte	0x04, 0x37
        /*0002*/ 	.short	(.L_277 - .L_276)
.L_276:
        /*0004*/ 	.word	0x00000082


	//----- nvinfo : EIATTR_KPARAM_INFO
	.align		4
.L_277:
        /*0008*/ 	.byte	0x04, 0x17
        /*000a*/ 	.short	(.L_279 - .L_278)
.L_278:
        /*000c*/ 	.word	0x00000000
        /*0010*/ 	.short	0x0002
        /*0012*/ 	.short	0x0010
        /*0014*/ 	.byte	0x00, 0xf0, 0x11, 0x00


	//----- nvinfo : EIATTR_KPARAM_INFO
	.align		4
.L_279:
        /*0018*/ 	.byte	0x04, 0x17
        /*001a*/ 	.short	(.L_281 - .L_280)
.L_280:
        /*001c*/ 	.word	0x00000000
        /*0020*/ 	.short	0x0001
        /*0022*/ 	.short	0x0008
        /*0024*/ 	.byte	0x00, 0xf5, 0x21, 0x00


	//----- nvinfo : EIATTR_KPARAM_INFO
	.align		4
.L_281:
        /*0028*/ 	.byte	0x04, 0x17
        /*002a*/ 	.short	(.L_283 - .L_282)
.L_282:
        /*002c*/ 	.word	0x00000000
        /*0030*/ 	.short	0x0000
        /*0032*/ 	.short	0x0000
        /*0034*/ 	.byte	0x00, 0xf5, 0x21, 0x00


	//----- nvinfo : EIATTR_SPARSE_MMA_MASK
	.align		4
.L_283:
        /*0038*/ 	.byte	0x03, 0x50
        /*003a*/ 	.short	0x0000


	//----- nvinfo : EIATTR_MAXREG_COUNT
	.align		4
        /*003c*/ 	.byte	0x03, 0x1b
        /*003e*/ 	.short	0x00ff


	//----- nvinfo : EIATTR_MERCURY_ISA_VERSION
	.align		4
        /*0040*/ 	.byte	0x03, 0x5f
        /*0042*/ 	.short	0x0101


	//----- nvinfo : EIATTR_VRC_CTA_INIT_COUNT
	.align		4
        /*0044*/ 	.byte	0x02, 0x4a
	.zero		1
	.zero		1


	//----- nvinfo : EIATTR_EXIT_INSTR_OFFSETS
	.align		4
        /*0048*/ 	.byte	0x04, 0x1c
        /*004a*/ 	.short	(.L_285 - .L_284)


	//   ....[0]....
.L_284:
        /*004c*/ 	.word	0x00000070


	//   ....[1]....
        /*0050*/ 	.word	0x00000260


	//----- nvinfo : EIATTR_CRS_STACK_SIZE
	.align		4
.L_285:
        /*0054*/ 	.byte	0x04, 0x1e
        /*0056*/ 	.short	(.L_287 - .L_286)
.L_286:
        /*0058*/ 	.word	0x00000000


	//----- nvinfo : EIATTR_CBANK_PARAM_SIZE
	.align		4
.L_287:
        /*005c*/ 	.byte	0x03, 0x19
        /*005e*/ 	.short	0x0014


	//----- nvinfo : EIATTR_PARAM_CBANK
	.align		4
        /*0060*/ 	.byte	0x04, 0x0a
        /*0062*/ 	.short	(.L_289 - .L_288)
	.align		4
.L_288:
        /*0064*/ 	.word	index@(.nv.constant0._Z14sigmoid_kernelPKfPfi)
        /*0068*/ 	.short	0x0380
        /*006a*/ 	.short	0x0014


	//----- nvinfo : EIATTR_SW_WAR
	.align		4
.L_289:
        /*006c*/ 	.byte	0x04, 0x36
        /*006e*/ 	.short	(.L_291 - .L_290)
.L_290:
        /*0070*/ 	.word	0x00000008
.L_291:


//--------------------- .nv.info._Z18mat_vec_mul_kernelPKfS0_Pfii --------------------------
	.section	.nv.info._Z18mat_vec_mul_kernelPKfS0_Pfii,"",@"SHT_CUDA_INFO"
	.sectionflags	@""
	.align	4


	//----- nvinfo : EIATTR_CUDA_API_VERSION
	.align		4
        /*0000*/ 	.byte	0x04, 0x37
        /*0002*/ 	.short	(.L_293 - .L_292)
.L_292:
        /*0004*/ 	.word	0x00000082


	//----- nvinfo : EIATTR_KPARAM_INFO
	.align		4
.L_293:
        /*0008*/ 	.byte	0x04, 0x17
        /*000a*/ 	.short	(.L_295 - .L_294)
.L_294:
        /*000c*/ 	.word	0x00000000
        /*0010*/ 	.short	0x0004
        /*0012*/ 	.short	0x001c
        /*0014*/ 	.byte	0x00, 0xf0, 0x11, 0x00


	//----- nvinfo : EIATTR_KPARAM_INFO
	.align		4
.L_295:
        /*0018*/ 	.byte	0x04, 0x17
        /*001a*/ 	.short	(.L_297 - .L_296)
.L_296:
        /*001c*/ 	.word	0x00000000
        /*0020*/ 	.short	0x0003
        /*0022*/ 	.short	0x0018
        /*0024*/ 	.byte	0x00, 0xf0, 0x11, 0x00


	//----- nvinfo : EIATTR_KPARAM_INFO
	.align		4
.L_297:
        /*0028*/ 	.byte	0x04, 0x17
        /*002a*/ 	.short	(.L_299 - .L_298)
.L_298:
        /*002c*/ 	.word	0x00000000
        /*0030*/ 	.short	0x0002
        /*0032*/ 	.short	0x0010
        /*0034*/ 	.byte	0x00, 0xf5, 0x21, 0x00


	//----- nvinfo : EIATTR_KPARAM_INFO
	.align		4
.L_299:
        /*0038*/ 	.byte	0x04, 0x17
        /*003a*/ 	.short	(.L_301 - .L_300)
.L_300:
        /*003c*/ 	.word	0x00000000
        /*0040*/ 	.short	0x0001
        /*0042*/ 	.short	0x0008
        /*0044*/ 	.byte	0x00, 0xf5, 0x21, 0x00


	//----- nvinfo : EIATTR_KPARAM_INFO
	.align		4
.L_301:
        /*0048*/ 	.byte	0x04, 0x17
        /*004a*/ 	.short	(.L_303 - .L_302)
.L_302:
        /*004c*/ 	.word	0x00000000
        /*0050*/ 	.short	0x0000
        /*0052*/ 	.short	0x0000
        /*0054*/ 	.byte	0x00, 0xf5, 0x21, 0x00


	//----- nvinfo : EIATTR_SPARSE_MMA_MASK
	.align		4
.L_303:
        /*0058*/ 	.byte	0x03, 0x50
        /*005a*/ 	.short	0x0000


	//----- nvinfo : EIATTR_MAXREG_COUNT
	.align		4
        /*005c*/ 	.byte	0x03, 0x1b
        /*005e*/ 	.short	0x00ff


	//----- nvinfo : EIATTR_MERCURY_ISA_VERSION
	.align		4
        /*0060*/ 	.byte	0x03, 0x5f
        /*0062*/ 	.short	0x0101


	//----- nvinfo : EIATTR_VRC_CTA_INIT_COUNT
	.align		4
        /*0064*/ 	.byte	0x02, 0x4a
	.zero		1
	.zero		1


	//----- nvinfo : EIATTR_EXIT_INSTR_OFFSETS
	.align		4
        /*0068*/ 	.byte	0x04, 0x1c
        /*006a*/ 	.short	(.L_305 - .L_304)


	//   ....[0]....
.L_304:
        /*006c*/ 	.word	0x00000070


	//   ....[1]....
        /*0070*/ 	.word	0x00000b30


	//----- nvinfo : EIATTR_CBANK_PARAM_SIZE
	.align		4
.L_305:
        /*0074*/ 	.byte	0x03, 0x19
        /*0076*/ 	.short	0x0020


	//----- nvinfo : EIATTR_PARAM_CBANK
	.align		4
        /*0078*/ 	.byte	0x04, 0x0a
        /*007a*/ 	.short	(.L_307 - .L_306)
	.align		4
.L_306:
        /*007c*/ 	.word	index@(.nv.constant0._Z18mat_vec_mul_kernelPKfS0_Pfii)
        /*0080*/ 	.short	0x0380
        /*0082*/ 	.short	0x0020


	//----- nvinfo : EIATTR_SW_WAR
	.align		4
.L_307:
        /*0084*/ 	.byte	0x04, 0x36
        /*0086*/ 	.short	(.L_309 - .L_308)
.L_308:
        /*0088*/ 	.word	0x00000008
.L_309:


//--------------------- .nv.callgraph             --------------------------
	.section	.nv.callgraph,"",@"SHT_CUDA_CALLGRAPH"
	.align	4
	.sectionentsize	8
	.align		4
        /*0000*/ 	.word	0x00000000
	.align		4
        /*0004*/ 	.word	0xffffffff
	.align		4
        /*0008*/ 	.word	0x00000000
	.align		4
        /*000c*/ 	.word	0xfffffffe
	.align		4
        /*0010*/ 	.word	0x00000000
	.align		4
        /*0014*/ 	.word	0xfffffffd
	.align		4
        /*0018*/ 	.word	0x00000000
	.align		4
        /*001c*/ 	.word	0xfffffffc


//--------------------- .text._Z18update_beta_kernelPfPKfi --------------------------
	.section	.text._Z18update_beta_kernelPfPKfi,"ax",@progbits
	.align	128
        .global         _Z18update_beta_kernelPfPKfi
        .type           _Z18update_beta_kernelPfPKfi,@function
        .size           _Z18update_beta_kernelPfPKfi,(.L_x_97 - _Z18update_beta_kernelPfPKfi)
        .other          _Z18update_beta_kernelPfPKfi,@"STO_CUDA_ENTRY STV_DEFAULT"
_Z18update_beta_kernelPfPKfi:
.text._Z18update_beta_kernelPfPKfi:
[----:B------:R-:W-:Y:S01]  /*0000*/  LDC R1, c[0x0][0x37c] ;  /* 0x0000df00ff017b82 */ /* 0x000fe20000000800 */
[----:B------:R-:W0:Y:S07]  /*0010*/  S2R R0, SR_TID.X ;  /* 0x0000000000007919 */ /* 0x000e2e0000002100 */
[----:B------:R-:W0:Y:S01]  /*0020*/  S2UR UR4, SR_CTAID.X ;  /* 0x00000000000479c3 */ /* 0x000e220000002500 */
[----:B------:R-:W1:Y:S07]  /*0030*/  LDCU UR5, c[0x0][0x390] ;  /* 0x00007200ff0577ac */ /* 0x000e6e0008000800 */
[----:B------:R-:W0:Y:S02]  /*0040*/  LDC R7, c[0x0][0x360] ;  /* 0x0000d800ff077b82 */ /* 0x000e240000000800 */
[----:B0-----:R-:W-:-:S05]  /*0050*/  IMAD R7, R7, UR4, R0 ;  /* 0x0000000407077c24 */ /* 0x001fca000f8e0200 */
[----:B-1----:R-:W-:-:S13]  /*0060*/  ISETP.GE.AND P0, PT, R7, UR5, PT ;  /* 0x0000000507007c0c */ /* 0x002fda000bf06270 */
[----:B------:R-:W-:Y:S05]  /*0070*/  @P0 EXIT ;  /* 0x000000000000094d */ /* 0x000fea0003800000 */
[----:B------:R-:W0:Y:S01]  /*0080*/  LDC.64 R2, c[0x0][0x388] ;  /* 0x0000e200ff027b82 */ /* 0x000e220000000a00 */
[----:B------:R-:W1:Y:S07]  /*0090*/  LDCU.64 UR4, c[0x0][0x358] ;  /* 0x00006b00ff0477ac */ /* 0x000e6e0008000a00 */
[----:B------:R-:W2:Y:S01]  /*00a0*/  LDC.64 R4, c[0x0][0x380] ;  /* 0x0000e000ff047b82 */ /* 0x000ea20000000a00 */
[----:B0-----:R-:W-:-:S06]  /*00b0*/  IMAD.WIDE R2, R7, 0x4, R2 ;  /* 0x0000000407027825 */ /* 0x001fcc00078e0202 */
[----:B-1----:R-:W3:Y:S01]  /*00c0*/  LDG.E R2, desc[UR4][R2.64] ;  /* 0x0000000402027981 */ /* 0x002ee2000c1e1900 */
[----:B--2---:R-:W-:-:S05]  /*00d0*/  IMAD.WIDE R4, R7, 0x4, R4 ;  /* 0x0000000407047825 */ /* 0x004fca00078e0204 */
[----:B------:R-:W3:Y:S02]  /*00e0*/  LDG.E R7, desc[UR4][R4.64] ;  /* 0x0000000404077981 */ /* 0x000ee4000c1e1900 */
[----:B---3--:R-:W-:-:S05]  /*00f0*/  FADD R7, -R2, R7 ;  /* 0x0000000702077221 */ /* 0x008fca0000000100 */
[----:B------:R-:W-:Y:S01]  /*0100*/  STG.E desc[UR4][R4.64], R7 ;  /* 0x0000000704007986 */ /* 0x000fe2000c101904 */
[----:B------:R-:W-:Y:S05]  /*0110*/  EXIT ;  /* 0x000000000000794d */ /* 0x000fea0003800000 */
.L_x_0:
[----:B------:R-:W-:-:S00]  /*0120*/  BRA `(.L_x_0) ;  /* 0xfffffffc00fc7947 */ /* 0x000fc0000383ffff */
[----:B------:R-:W-:-:S00]  /*0130*/  NOP ;  /* 0x0000000000007918 */ /* 0x000fc00000000000 */
        /* <DEDUP_REMOVED lines=12> */
.L_x_97:


//--------------------- .text._Z21solve_backward_kernelPKfS0_Pfi --------------------------
	.section	.text._Z21solve_backward_kernelPKfS0_Pfi,"ax",@progbits
	.align	128
        .global         _Z21solve_backward_kernelPKfS0_Pfi
        .type           _Z21solve_backward_kernelPKfS0_Pfi,@function
        .size           _Z21solve_backward_kernelPKfS0_Pfi,(.L_x_92 - _Z21solve_backward_kernelPKfS0_Pfi)
        .other          _Z21solve_backward_kernelPKfS0_Pfi,@"STO_CUDA_ENTRY STV_DEFAULT"
_Z21solve_backward_kernelPKfS0_Pfi:
.text._Z21solve_backward_kernelPKfS0_Pfi:
[----:B------:R-:W-:Y:S08]  /*0000*/  LDC R1, c[0x0][0x37c] ;  /* 0x0000df00ff017b82 */ /* 0x000ff00000000800 */
[----:B------:R-:W0:Y:S02]  /*0010*/  LDC R0, c[0x0][0x398] ;  /* 0x0000e600ff007b82 */ /* 0x000e240000000800 */
[----:B0-----:R-:W-:-:S13]  /*0020*/  ISETP.GE.AND P0, PT, R0, 0x1, PT ;  /* 0x000000010000780c */ /* 0x001fda0003f06270 */
[----:B------:R-:W-:Y:S05]  /*0030*/  @!P0 EXIT ;  /* 0x000000000000894d */ /* 0x000fea0003800000 */
[----:B------:R-:W-:Y:S01]  /*0040*/  PRMT R0, RZ, 0x7610, R0 ;  /* 0x00007610ff007816 */ /* 0x000fe20000000000 */
[----:B------:R-:W0:Y:S01]  /*0050*/  LDCU UR5, c[0x0][0x398] ;  /* 0x00007300ff0577ac */ /* 0x000e220008000800 */
[----:B------:R-:W-:Y:S01]  /*0060*/  PRMT R2, RZ, 0x7610, R2 ;  /* 0x00007610ff027816 */ /* 0x000fe20000000002 */
[----:B------:R-:W1:Y:S01]  /*0070*/  LDCU.64 UR10, c[0x0][0x358] ;  /* 0x00006b00ff0a77ac */ /* 0x000e620008000a00 */
[----:B------:R-:W-:-:S05]  /*0080*/  UMOV UR4, URZ ;  /* 0x000000ff00047c82 */ /* 0x000fca0008000000 */
.L_x_7:
[----:B--2---:R-:W2:Y:S01]  /*0090*/  LDC R3, c[0x0][0x398] ;  /* 0x0000e600ff037b82 */ /* 0x004ea20000000800 */
[----:B0-----:R-:W-:Y:S01]  /*00a0*/  UIADD3 UR6, UPT, UPT, UR5, -0x1, URZ ;  /* 0xffffffff05067890 */ /* 0x001fe2000fffe0ff */
[----:B------:R-:W-:Y:S01]  /*00b0*/  HFMA2 R24, -RZ, RZ, 0, 0 ;  /* 0x00000000ff187431 */ /* 0x000fe200000001ff */
[----:B------:R-:W-:Y:S01]  /*00c0*/  UMOV UR8, UR5 ;  /* 0x0000000500087c82 */ /* 0x000fe20008000000 */
[----:B--2---:R-:W-:-:S04]  /*00d0*/  ISETP.LE.AND P0, PT, R3, UR5, PT ;  /* 0x0000000503007c0c */ /* 0x004fc8000bf03270 */
[----:B------:R-:W-:-:S09]  /*00e0*/  UMOV UR5, UR6 ;  /* 0x0000000600057c82 */ /* 0x000fd20008000000 */
[----:B------:R-:W-:Y:S05]  /*00f0*/  @P0 BRA `(.L_x_1) ;  /* 0x0000000c00ac0947 */ /* 0x000fea0003800000 */
[----:B------:R-:W-:Y:S01]  /*0100*/  UIADD3 UR6, UPT, UPT, UR4, -0x1, URZ ;  /* 0xffffffff04067890 */ /* 0x000fe2000fffe0ff */
[----:B------:R-:W-:Y:S01]  /*0110*/  MOV R24, RZ ;  /* 0x000000ff00187202 */ /* 0x000fe20000000f00 */
[----:B------:R-:W-:Y:S02]  /*0120*/  IMAD.U32 R8, RZ, RZ, UR8 ;  /* 0x00000008ff087e24 */ /* 0x000fe4000f8e00ff */
[----:B------:R-:W-:-:S09]  /*0130*/  UISETP.GE.U32.AND UP0, UPT, UR6, 0xf, UPT ;  /* 0x0000000f0600788c */ /* 0x000fd2000bf06070 */
[----:B------:R-:W-:Y:S05]  /*0140*/  BRA.U !UP0, `(.L_x_2) ;  /* 0x0000000508f47547 */ /* 0x000fea000b800000 */
[----:B------:R-:W0:Y:S01]  /*0150*/  LDC R4, c[0x0][0x398] ;  /* 0x0000e600ff047b82 */ /* 0x000e220000000800 */
[----:B------:R-:W-:Y:S01]  /*0160*/  HFMA2 R24, -RZ, RZ, 0, 0 ;  /* 0x00000000ff187431 */ /* 0x000fe200000001ff */
[----:B------:R-:W-:Y:S01]  /*0170*/  ULOP3.LUT UR6, UR4, 0xfffffff0, URZ, 0xc0, !UPT ;  /* 0xfffffff004067892 */ /* 0x000fe2000f8ec0ff */
[----:B------:R-:W-:-:S03]  /*0180*/  IMAD.U32 R8, RZ, RZ, UR8 ;  /* 0x00000008ff087e24 */ /* 0x000fc6000f8e00ff */
[----:B------:R-:W-:Y:S01]  /*0190*/  UIADD3 UR6, UPT, UPT, -UR6, URZ, URZ ;  /* 0x000000ff06067290 */ /* 0x000fe2000fffe1ff */
[----:B0-----:R-:W-:-:S05]  /*01a0*/  IADD3 R4, PT, PT, R4, 0x1, RZ ;  /* 0x0000000104047810 */ /* 0x001fca0007ffe0ff */
[----:B------:R-:W-:-:S04]  /*01b0*/  IMAD R6, R4, UR8, RZ ;  /* 0x0000000804067c24 */ /* 0x000fc8000f8e02ff */
[C-C-:B------:R-:W-:Y:S01]  /*01c0*/  IMAD R10, R3.reuse, 0x3, R6.reuse ;  /* 0x00000003030a7824 */ /* 0x140fe200078e0206 */
[----:B------:R-:W-:Y:S01]  /*01d0*/  IADD3 R19, PT, PT, R6, R3, RZ ;  /* 0x0000000306137210 */ /* 0x000fe20007ffe0ff */
[C-C-:B------:R-:W-:Y:S01]  /*01e0*/  IMAD R12, R3.reuse, 0x4, R6.reuse ;  /* 0x00000004030c7824 */ /* 0x140fe200078e0206 */
[CC--:B------:R-:W-:Y:S01]  /*01f0*/  LEA R4, R3.reuse, R6.reuse, 0x1 ;  /* 0x0000000603047211 */ /* 0x0c0fe200078e08ff */
[C-C-:B------:R-:W-:Y:S01]  /*0200*/  IMAD R14, R3.reuse, 0x5, R6.reuse ;  /* 0x00000005030e7824 */ /* 0x140fe200078e0206 */
[C---:B------:R-:W-:Y:S01]  /*0210*/  LEA R28, R3.reuse, R6, 0x3 ;  /* 0x00000006031c7211 */ /* 0x040fe200078e18ff */
[C-C-:B------:R-:W-:Y:S02]  /*0220*/  IMAD R16, R3.reuse, 0x6, R6.reuse ;  /* 0x0000000603107824 */ /* 0x140fe400078e0206 */
[C-C-:B------:R-:W-:Y:S02]  /*0230*/  IMAD R18, R3.reuse, 0x7, R6.reuse ;  /* 0x0000000703127824 */ /* 0x140fe400078e0206 */
[----:B------:R-:W-:-:S02]  /*0240*/  IMAD R5, R3, 0x9, R6 ;  /* 0x0000000903057824 */ /* 0x000fc400078e0206 */
[C-C-:B------:R-:W-:Y:S02]  /*0250*/  IMAD R7, R3.reuse, 0xa, R6.reuse ;  /* 0x0000000a03077824 */ /* 0x140fe400078e0206 */
[C-C-:B------:R-:W-:Y:S02]  /*0260*/  IMAD R9, R3.reuse, 0xb, R6.reuse ;  /* 0x0000000b03097824 */ /* 0x140fe400078e0206 */
[C-C-:B------:R-:W-:Y:S02]  /*0270*/  IMAD R11, R3.reuse, 0xc, R6.reuse ;  /* 0x0000000c030b7824 */ /* 0x140fe400078e0206 */
[C-C-:B------:R-:W-:Y:S02]  /*0280*/  IMAD R13, R3.reuse, 0xd, R6.reuse ;  /* 0x0000000d030d7824 */ /* 0x140fe400078e0206 */
[C-C-:B------:R-:W-:Y:S02]  /*0290*/  IMAD R15, R3.reuse, 0xe, R6.reuse ;  /* 0x0000000e030f7824 */ /* 0x140fe400078e0206 */
[----:B------:R-:W-:-:S07]  /*02a0*/  IMAD R17, R3, 0xf, R6 ;  /* 0x0000000f03117824 */ /* 0x000fce00078e0206 */
.L_x_3:
[----:B------:R-:W0:Y:S01]  /*02b0*/  LDC.64 R20, c[0x0][0x380] ;  /* 0x0000e000ff147b82 */ /* 0x000e220000000a00 */
[----:B------:R-:W-:-:S07]  /*02c0*/  IADD3 R27, PT, PT, R6, -0x1, RZ ;  /* 0xffffffff061b7810 */ /* 0x000fce0007ffe0ff */
[----:B------:R-:W2:Y:S01]  /*02d0*/  LDC.64 R22, c[0x0][0x390] ;  /* 0x0000e400ff167b82 */ /* 0x000ea20000000a00 */
[----:B0-----:R-:W-:-:S06]  /*02e0*/  IMAD.WIDE.U32 R26, R27, 0x4, R20 ;  /* 0x000000041b1a7825 */ /* 0x001fcc00078e0014 */
[----:B-1----:R-:W3:Y:S01]  /*02f0*/  LDG.E R27, desc[UR10][R26.64] ;  /* 0x0000000a1a1b7981 */ /* 0x002ee2000c1e1900 */
[----:B--2---:R-:W-:-:S05]  /*0300*/  IMAD.WIDE.U32 R22, R8, 0x4, R22 ;  /* 0x0000000408167825 */ /* 0x004fca00078e0016 */
[----:B------:R-:W3:Y:S01]  /*0310*/  LDG.E R29, desc[UR10][R22.64] ;  /* 0x0000000a161d7981 */ /* 0x000ee2000c1e1900 */
[----:B------:R-:W-:Y:S02]  /*0320*/  VIADD R25, R19, 0xffffffff ;  /* 0xffffffff13197836 */ /* 0x000fe40000000000 */
[----:B---3--:R-:W-:Y:S02]  /*0330*/  FFMA R29, R27, R29, R24 ;  /* 0x0000001d1b1d7223 */ /* 0x008fe40000000018 */
[----:B------:R-:W-:-:S06]  /*0340*/  IMAD.WIDE.U32 R24, R25, 0x4, R20 ;  /* 0x0000000419187825 */ /* 0x000fcc00078e0014 */
[----:B------:R-:W2:Y:S04]  /*0350*/  LDG.E R24, desc[UR10][R24.64] ;  /* 0x0000000a18187981 */ /* 0x000ea8000c1e1900 */
[----:B------:R-:W2:Y:S01]  /*0360*/  LDG.E R25, desc[UR10][R22.64+0x4] ;  /* 0x0000040a16197981 */ /* 0x000ea2000c1e1900 */
[----:B------:R-:W-:-:S05]  /*0370*/  IADD3 R27, PT, PT, R4, -0x1, RZ ;  /* 0xffffffff041b7810 */ /* 0x000fca0007ffe0ff */
[----:B------:R-:W-:-:S06]  /*0380*/  IMAD.WIDE.U32 R26, R27, 0x4, R20 ;  /* 0x000000041b1a7825 */ /* 0x000fcc00078e0014 */
[----:B------:R-:W3:Y:S01]  /*0390*/  LDG.E R26, desc[UR10][R26.64] ;  /* 0x0000000a1a1a7981 */ /* 0x000ee2000c1e1900 */
[----:B--2---:R-:W-:-:S03]  /*03a0*/  FFMA R29, R24, R25, R29 ;  /* 0x00000019181d7223 */ /* 0x004fc6000000001d */
[----:B------:R-:W3:Y:S01]  /*03b0*/  LDG.E R24, desc[UR10][R22.64+0x8] ;  /* 0x0000080a16187981 */ /* 0x000ee2000c1e1900 */
[----:B------:R-:W-:Y:S01]  /*03c0*/  IADD3 R25, PT, PT, R10, -0x1, RZ ;  /* 0xffffffff0a197810 */ /* 0x000fe20007ffe0ff */
[----:B---3--:R-:W-:-:S04]  /*03d0*/  FFMA R29, R26, R24, R29 ;  /* 0x000000181a1d7223 */ /* 0x008fc8000000001d */
[----:B------:R-:W-:Y:S01]  /*03e0*/  IMAD.WIDE.U32 R24, R25, 0x4, R20 ;  /* 0x0000000419187825 */ /* 0x000fe200078e0014 */
[----:B------:R-:W2:Y:S05]  /*03f0*/  LDG.E R26, desc[UR10][R22.64+0x10] ;  /* 0x0000100a161a7981 */ /* 0x000eaa000c1e1900 */
[----:B------:R-:W3:Y:S04]  /*0400*/  LDG.E R24, desc[UR10][R24.64] ;  /* 0x0000000a18187981 */ /* 0x000ee8000c1e1900 */
[----:B------:R-:W3:Y:S02]  /*0410*/  LDG.E R25, desc[UR10][R22.64+0xc] ;  /* 0x00000c0a16197981 */ /* 0x000ee4000c1e1900 */
[----:B---3--:R-:W-:Y:S01]  /*0420*/  FFMA R29, R24, R25, R29 ;  /* 0x00000019181d7223 */ /* 0x008fe2000000001d */
[----:B------:R-:W-:-:S04]  /*0430*/  VIADD R25, R12, 0xffffffff ;  /* 0xffffffff0c197836 */ /* 0x000fc80000000000 */
[----:B------:R-:W-:-:S06]  /*0440*/  IMAD.WIDE.U32 R24, R25, 0x4, R20 ;  /* 0x0000000419187825 */ /* 0x000fcc00078e0014 */
[----:B------:R-:W2:Y:S01]  /*0450*/  LDG.E R24, desc[UR10][R24.64] ;  /* 0x0000000a18187981 */ /* 0x000ea2000c1e1900 */
[----:B------:R-:W-:Y:S01]  /*0460*/  IADD3 R27, PT, PT, R14, -0x1, RZ ;  /* 0xffffffff0e1b7810 */ /* 0x000fe20007ffe0ff */
[----:B--2---:R-:W-:-:S04]  /*0470*/  FFMA R29, R24, R26, R29 ;  /* 0x0000001a181d7223 */ /* 0x004fc8000000001d */
[----:B------:R-:W-:Y:S01]  /*0480*/  IMAD.WIDE.U32 R26, R27, 0x4, R20 ;  /* 0x000000041b1a7825 */ /* 0x000fe200078e0014 */
[----:B------:R-:W2:Y:S05]  /*0490*/  LDG.E R24, desc[UR10][R22.64+0x14] ;  /* 0x0000140a16187981 */ /* 0x000eaa000c1e1900 */
[----:B------:R-:W2:Y:S01]  /*04a0*/  LDG.E R26, desc[UR10][R26.64] ;  /* 0x0000000a1a1a7981 */ /* 0x000ea2000c1e1900 */
[----:B------:R-:W-:Y:S01]  /*04b0*/  IADD3 R25, PT, PT, R16, -0x1, RZ ;  /* 0xffffffff10197810 */ /* 0x000fe20007ffe0ff */
[----:B--2---:R-:W-:-:S04]  /*04c0*/  FFMA R29, R26, R24, R29 ;  /* 0x000000181a1d7223 */ /* 0x004fc8000000001d */
        /* <DEDUP_REMOVED lines=43> */
[----:B------:R-:W-:-:S05]  /*0780*/  IADD3 R25, PT, PT, R17, -0x1, RZ ;  /* 0xffffffff11197810 */ /* 0x000fca0007ffe0ff */
[----:B------:R-:W-:-:S06]  /*0790*/  IMAD.WIDE.U32 R20, R25, 0x4, R20 ;  /* 0x0000000419147825 */ /* 0x000fcc00078e0014 */
[----:B------:R-:W3:Y:S01]  /*07a0*/  LDG.E R20, desc[UR10][R20.64] ;  /* 0x0000000a14147981 */ /* 0x000ee2000c1e1900 */
[----:B------:R-:W-:Y:S01]  /*07b0*/  UIADD3 UR6, UPT, UPT, UR6, 0x10, URZ ;  /* 0x0000001006067890 */ /* 0x000fe2000fffe0ff */
[----:B--2---:R-:W-:Y:S02]  /*07c0*/  FFMA R29, R26, R24, R29 ;  /* 0x000000181a1d7223 */ /* 0x004fe4000000001d */
[----:B------:R-:W3:Y:S01]  /*07d0*/  LDG.E R24, desc[UR10][R22.64+0x3c] ;  /* 0x00003c0a16187981 */ /* 0x000ee2000c1e1900 */
[----:B------:R-:W-:Y:S01]  /*07e0*/  UISETP.NE.AND UP0, UPT, UR6, URZ, UPT ;  /* 0x000000ff0600728c */ /* 0x000fe2000bf05270 */
[C---:B------:R-:W-:Y:S01]  /*07f0*/  IMAD R19, R3.reuse, 0x10, R19 ;  /* 0x0000001003137824 */ /* 0x040fe200078e0213 */
[C---:B------:R-:W-:Y:S01]  /*0800*/  LEA R4, R3.reuse, R4, 0x4 ;  /* 0x0000000403047211 */ /* 0x040fe200078e20ff */
        /* <DEDUP_REMOVED lines=9> */
[----:B------:R-:W-:-:S02]  /*08a0*/  LEA R5, R3, R5, 0x4 ;  /* 0x0000000503057211 */ /* 0x000fc400078e20ff */
[C---:B------:R-:W-:Y:S02]  /*08b0*/  LEA R9, R3.reuse, R9, 0x4 ;  /* 0x0000000903097211 */ /* 0x040fe400078e20ff */
[C---:B------:R-:W-:Y:S02]  /*08c0*/  LEA R11, R3.reuse, R11, 0x4 ;  /* 0x0000000b030b7211 */ /* 0x040fe400078e20ff */
[C---:B------:R-:W-:Y:S02]  /*08d0*/  LEA R15, R3.reuse, R15, 0x4 ;  /* 0x0000000f030f7211 */ /* 0x040fe400078e20ff */
[----:B------:R-:W-:Y:S02]  /*08e0*/  LEA R17, R3, R17, 0x4 ;  /* 0x0000001103117211 */ /* 0x000fe400078e20ff */
[----:B------:R-:W-:Y:S01]  /*08f0*/  IADD3 R8, PT, PT, R8, 0x10, RZ ;  /* 0x0000001008087810 */ /* 0x000fe20007ffe0ff */
[----:B---3--:R-:W-:Y:S01]  /*0900*/  FFMA R24, R20, R24, R29 ;  /* 0x0000001814187223 */ /* 0x008fe2000000001d */
[----:B------:R-:W-:Y:S06]  /*0910*/  BRA.U UP0, `(.L_x_3) ;  /* 0xfffffff900647547 */ /* 0x000fec000b83ffff */
.L_x_2:
[----:B------:R-:W-:-:S09]  /*0920*/  ULOP3.LUT UP0, URZ, UR4, 0xf, URZ, 0xc0, !UPT ;  /* 0x0000000f04ff7892 */ /* 0x000fd2000f80c0ff */
[----:B------:R-:W-:Y:S05]  /*0930*/  BRA.U !UP0, `(.L_x_1) ;  /* 0x00000005089c7547 */ /* 0x000fea000b800000 */
[----:B------:R-:W-:-:S04]  /*0940*/  LOP3.LUT R5, R2, 0xf, RZ, 0xc0, !PT ;  /* 0x0000000f02057812 */ /* 0x000fc800078ec0ff */
[C---:B------:R-:W-:Y:S02]  /*0950*/  IADD3 R4, PT, PT, R5.reuse, -0x1, RZ ;  /* 0xffffffff05047810 */ /* 0x040fe40007ffe0ff */
[----:B------:R-:W-:Y:S02]  /*0960*/  LOP3.LUT P1, RZ, R5, 0x7, RZ, 0xc0, !PT ;  /* 0x0000000705ff7812 */ /* 0x000fe4000782c0ff */
[----:B------:R-:W-:-:S13]  /*0970*/  ISETP.GE.U32.AND P0, PT, R4, 0x7, PT ;  /* 0x000000070400780c */ /* 0x000fda0003f06070 */
[----:B------:R-:W-:Y:S05]  /*0980*/  @!P0 BRA `(.L_x_4) ;  /* 0x0000000000b08947 */ /* 0x000fea0003800000 */
[----:B------:R-:W0:Y:S01]  /*0990*/  LDC.64 R6, c[0x0][0x380] ;  /* 0x0000e000ff067b82 */ /* 0x000e220000000a00 */
[----:B------:R-:W-:-:S05]  /*09a0*/  IMAD R10, R8, R3, UR5 ;  /* 0x00000005080a7e24 */ /* 0x000fca000f8e0203 */
[----:B------:R-:W-:Y:S02]  /*09b0*/  IADD3 R12, PT, PT, R10, R3, RZ ;  /* 0x000000030a0c7210 */ /* 0x000fe40007ffe0ff */
[----:B------:R-:W2:Y:S03]  /*09c0*/  LDC.64 R4, c[0x0][0x390] ;  /* 0x0000e400ff047b82 */ /* 0x000ea60000000a00 */
[----:B------:R-:W-:-:S05]  /*09d0*/  IMAD.IADD R14, R12, 0x1, R3 ;  /* 0x000000010c0e7824 */ /* 0x000fca00078e0203 */
[----:B------:R-:W-:Y:S01]  /*09e0*/  IADD3 R16, PT, PT, R14, R3, RZ ;  /* 0x000000030e107210 */ /* 0x000fe20007ffe0ff */
[----:B0-----:R-:W-:-:S04]  /*09f0*/  IMAD.WIDE.U32 R10, R10, 0x4, R6 ;  /* 0x000000040a0a7825 */ /* 0x001fc800078e0006 */
[----:B------:R-:W-:Y:S01]  /*0a00*/  IMAD.WIDE.U32 R12, R12, 0x4, R6 ;  /* 0x000000040c0c7825 */ /* 0x000fe200078e0006 */
[----:B-1----:R0:W3:Y:S03]  /*0a10*/  LDG.E R23, desc[UR10][R10.64] ;  /* 0x0000000a0a177981 */ /* 0x0020e6000c1e1900 */
[----:B--2---:R-:W-:Y:S01]  /*0a20*/  IMAD.WIDE.U32 R4, R8, 0x4, R4 ;  /* 0x0000000408047825 */ /* 0x004fe200078e0004 */
[----:B------:R-:W-:Y:S01]  /*0a30*/  IADD3 R22, PT, PT, R16, R3, RZ ;  /* 0x0000000310167210 */ /* 0x000fe20007ffe0ff */
[----:B------:R1:W2:Y:S04]  /*0a40*/  LDG.E R20, desc[UR10][R12.64] ;  /* 0x0000000a0c147981 */ /* 0x0002a8000c1e1900 */
[----:B------:R-:W3:Y:S01]  /*0a50*/  LDG.E R9, desc[UR10][R4.64] ;  /* 0x0000000a04097981 */ /* 0x000ee2000c1e1900 */
[----:B------:R-:W-:-:S03]  /*0a60*/  IMAD.WIDE.U32 R14, R14, 0x4, R6 ;  /* 0x000000040e0e7825 */ /* 0x000fc600078e0006 */
[----:B------:R-:W2:Y:S01]  /*0a70*/  LDG.E R21, desc[UR10][R4.64+0x4] ;  /* 0x0000040a04157981 */ /* 0x000ea2000c1e1900 */
[--C-:B------:R-:W-:Y:S01]  /*0a80*/  IMAD.WIDE.U32 R16, R16, 0x4, R6.reuse ;  /* 0x0000000410107825 */ /* 0x100fe200078e0006 */
[C---:B------:R-:W-:Y:S02]  /*0a90*/  IADD3 R26, PT, PT, R22.reuse, R3, RZ ;  /* 0x00000003161a7210 */ /* 0x040fe40007ffe0ff */
[----:B------:R4:W5:Y:S01]  /*0aa0*/  LDG.E R18, desc[UR10][R14.64] ;  /* 0x0000000a0e127981 */ /* 0x000962000c1e1900 */
[----:B0-----:R-:W-:-:S03]  /*0ab0*/  IMAD.WIDE.U32 R10, R22, 0x4, R6 ;  /* 0x00000004160a7825 */ /* 0x001fc600078e0006 */
[----:B------:R-:W5:Y:S01]  /*0ac0*/  LDG.E R19, desc[UR10][R4.64+0x8] ;  /* 0x0000080a04137981 */ /* 0x000f62000c1e1900 */
[----:B------:R-:W-:-:S03]  /*0ad0*/  IMAD.IADD R22, R26, 0x1, R3 ;  /* 0x000000011a167824 */ /* 0x000fc600078e0203 */
[----:B------:R-:W5:Y:S01]  /*0ae0*/  LDG.E R16, desc[UR10][R16.64] ;  /* 0x0000000a10107981 */ /* 0x000f62000c1e1900 */
[----:B-1----:R-:W-:-:S03]  /*0af0*/  IMAD.WIDE.U32 R12, R26, 0x4, R6 ;  /* 0x000000041a0c7825 */ /* 0x002fc600078e0006 */
[----:B------:R-:W5:Y:S01]  /*0b00*/  LDG.E R25, desc[UR10][R4.64+0xc] ;  /* 0x00000c0a04197981 */ /* 0x000f62000c1e1900 */
[C---:B------:R-:W-:Y:S01]  /*0b10*/  IADD3 R26, PT, PT, R22.reuse, R3, RZ ;  /* 0x00000003161a7210 */ /* 0x040fe20007ffe0ff */
[--C-:B----4-:R-:W-:Y:S02]  /*0b20*/  IMAD.WIDE.U32 R14, R22, 0x4, R6.reuse ;  /* 0x00000004160e7825 */ /* 0x110fe400078e0006 */
[----:B------:R-:W4:Y:S04]  /*0b30*/  LDG.E R10, desc[UR10][R10.64] ;  /* 0x0000000a0a0a7981 */ /* 0x000f28000c1e1900 */
[----:B------:R-:W4:Y:S01]  /*0b40*/  LDG.E R27, desc[UR10][R4.64+0x10] ;  /* 0x0000100a041b7981 */ /* 0x000f22000c1e1900 */
[----:B------:R-:W-:-:S03]  /*0b50*/  IMAD.WIDE.U32 R6, R26, 0x4, R6 ;  /* 0x000000041a067825 */ /* 0x000fc600078e0006 */
[----:B------:R-:W4:Y:S04]  /*0b60*/  LDG.E R12, desc[UR10][R12.64] ;  /* 0x0000000a0c0c7981 */ /* 0x000f28000c1e1900 */
[----:B------:R-:W4:Y:S04]  /*0b70*/  LDG.E R29, desc[UR10][R4.64+0x14] ;  /* 0x0000140a041d7981 */ /* 0x000f28000c1e1900 */
[----:B------:R-:W4:Y:S04]  /*0b80*/  LDG.E R14, desc[UR10][R14.64] ;  /* 0x0000000a0e0e7981 */ /* 0x000f28000c1e1900 */
[----:B------:R-:W4:Y:S04]  /*0b90*/  LDG.E R17, desc[UR10][R4.64+0x18] ;  /* 0x0000180a04117981 */ /* 0x000f28000c1e1900 */
[----:B------:R-:W4:Y:S04]  /*0ba0*/  LDG.E R6, desc[UR10][R6.64] ;  /* 0x0000000a06067981 */ /* 0x000f28000c1e1900 */
[----:B------:R-:W4:Y:S01]  /*0bb0*/  LDG.E R22, desc[UR10][R4.64+0x1c] ;  /* 0x00001c0a04167981 */ /* 0x000f22000c1e1900 */
[----:B------:R-:W-:Y:S01]  /*0bc0*/  IADD3 R8, PT, PT, R8, 0x8, RZ ;  /* 0x0000000808087810 */ /* 0x000fe20007ffe0ff */
[----:B---3--:R-:W-:-:S04]  /*0bd0*/  FFMA R9, R23, R9, R24 ;  /* 0x0000000917097223 */ /* 0x008fc80000000018 */
[----:B--2---:R-:W-:-:S04]  /*0be0*/  FFMA R9, R20, R21, R9 ;  /* 0x0000001514097223 */ /* 0x004fc80000000009 */
[----:B-----5:R-:W-:-:S04]  /*0bf0*/  FFMA R9, R18, R19, R9 ;  /* 0x0000001312097223 */ /* 0x020fc80000000009 */
[----:B------:R-:W-:-:S04]  /*0c00*/  FFMA R9, R16, R25, R9 ;  /* 0x0000001910097223 */ /* 0x000fc80000000009 */
[----:B----4-:R-:W-:-:S04]  /*0c10*/  FFMA R9, R10, R27, R9 ;  /* 0x0000001b0a097223 */ /* 0x010fc80000000009 */
[----:B------:R-:W-:-:S04]  /*0c20*/  FFMA R9, R12, R29, R9 ;  /* 0x0000001d0c097223 */ /* 0x000fc80000000009 */
[----:B------:R-:W-:-:S04]  /*0c30*/  FFMA R9, R14, R17, R9 ;  /* 0x000000110e097223 */ /* 0x000fc80000000009 */
[----:B------:R-:W-:-:S07]  /*0c40*/  FFMA R24, R6, R22, R9 ;  /* 0x0000001606187223 */ /* 0x000fce0000000009 */
.L_x_4:
[----:B------:R-:W-:Y:S05]  /*0c50*/  @!P1 BRA `(.L_x_1) ;  /* 0x0000000000d49947 */ /* 0x000fea0003800000 */
[----:B------:R-:W-:-:S04]  /*0c60*/  LOP3.LUT R4, R0, 0xffff, RZ, 0xc0, !PT ;  /* 0x0000ffff00047812 */ /* 0x000fc800078ec0ff */
[C---:B------:R-:W-:Y:S02]  /*0c70*/  LOP3.LUT R5, R4.reuse, 0x7, RZ, 0xc0, !PT ;  /* 0x0000000704057812 */ /* 0x040fe400078ec0ff */
[----:B------:R-:W-:Y:S02]  /*0c80*/  LOP3.LUT R4, R4, 0x3, RZ, 0xc0, !PT ;  /* 0x0000000304047812 */ /* 0x000fe400078ec0ff */
[----:B------:R-:W-:Y:S02]  /*0c90*/  IADD3 R5, PT, PT, R5, -0x1, RZ ;  /* 0xffffffff05057810 */ /* 0x000fe40007ffe0ff */
[----:B------:R-:W-:Y:S02]  /*0ca0*/  ISETP.NE.AND P1, PT, R4, RZ, PT ;  /* 0x000000ff0400720c */ /* 0x000fe40003f25270 */
[----:B------:R-:W-:-:S13]  /*0cb0*/  ISETP.GE.U32.AND P0, PT, R5, 0x3, PT ;  /* 0x000000030500780c */ /* 0x000fda0003f06070 */
[----:B------:R-:W-:Y:S05]  /*0cc0*/  @!P0 BRA `(.L_x_5) ;  /* 0x0000000000608947 */ /* 0x000fea0003800000 */
[----:B------:R-:W0:Y:S01]  /*0cd0*/  LDC.64 R6, c[0x0][0x380] ;  /* 0x0000e000ff067b82 */ /* 0x000e220000000a00 */
[----:B------:R-:W-:-:S04]  /*0ce0*/  IMAD R16, R8, R3, UR5 ;  /* 0x0000000508107e24 */ /* 0x000fc8000f8e0203 */
[----:B------:R-:W-:-:S03]  /*0cf0*/  IMAD.IADD R14, R16, 0x1, R3 ;  /* 0x00000001100e7824 */ /* 0x000fc600078e0203 */
[----:B------:R-:W2:Y:S02]  /*0d00*/  LDC.64 R10, c[0x0][0x390] ;  /* 0x0000e400ff0a7b82 */ /* 0x000ea40000000a00 */
[----:B------:R-:W-:-:S04]  /*0d10*/  IADD3 R12, PT, PT, R14, R3, RZ ;  /* 0x000000030e0c7210 */ /* 0x000fc80007ffe0ff */
[----:B------:R-:W-:Y:S01]  /*0d20*/  IADD3 R19, PT, PT, R12, R3, RZ ;  /* 0x000000030c137210 */ /* 0x000fe20007ffe0ff */
[----:B0-----:R-:W-:-:S04]  /*0d30*/  IMAD.WIDE.U32 R16, R16, 0x4, R6 ;  /* 0x0000000410107825 */ /* 0x001fc800078e0006 */
[----:B------:R-:W-:Y:S02]  /*0d40*/  IMAD.WIDE.U32 R14, R14, 0x4, R6 ;  /* 0x000000040e0e7825 */ /* 0x000fe400078e0006 */
[----:B-1----:R-:W3:Y:S02]  /*0d50*/  LDG.E R17, desc[UR10][R16.64] ;  /* 0x0000000a10117981 */ /* 0x002ee4000c1e1900 */
[----:B--2---:R-:W-:Y:S02]  /*0d60*/  IMAD.WIDE.U32 R10, R8, 0x4, R10 ;  /* 0x00000004080a7825 */ /* 0x004fe400078e000a */
[----:B------:R-:W2:Y:S02]  /*0d70*/  LDG.E R14, desc[UR10][R14.64] ;  /* 0x0000000a0e0e7981 */ /* 0x000ea4000c1e1900 */
[--C-:B------:R-:W-:Y:S02]  /*0d80*/  IMAD.WIDE.U32 R12, R12, 0x4, R6.reuse ;  /* 0x000000040c0c7825 */ /* 0x100fe400078e0006 */
[----:B------:R-:W3:Y:S02]  /*0d90*/  LDG.E R5, desc[UR10][R10.64] ;  /* 0x0000000a0a057981 */ /* 0x000ee4000c1e1900 */
[----:B------:R-:W-:-:S02]  /*0da0*/  IMAD.WIDE.U32 R6, R19, 0x4, R6 ;  /* 0x0000000413067825 */ /* 0x000fc400078e0006 */
[----:B------:R-:W2:Y:S04]  /*0db0*/  LDG.E R9, desc[UR10][R10.64+0x4] ;  /* 0x0000040a0a097981 */ /* 0x000ea8000c1e1900 */
[----:B------:R-:W4:Y:S04]  /*0dc0*/  LDG.E R12, desc[UR10][R12.64] ;  /* 0x0000000a0c0c7981 */ /* 0x000f28000c1e1900 */
[----:B------:R-:W4:Y:S04]  /*0dd0*/  LDG.E R18, desc[UR10][R10.64+0x8] ;  /* 0x0000080a0a127981 */ /* 0x000f28000c1e1900 */
[----:B------:R-:W5:Y:S04]  /*0de0*/  LDG.E R6, desc[UR10][R6.64] ;  /* 0x0000000a06067981 */ /* 0x000f68000c1e1900 */
[----:B------:R-:W5:Y:S01]  /*0df0*/  LDG.E R19, desc[UR10][R10.64+0xc] ;  /* 0x00000c0a0a137981 */ /* 0x000f62000c1e1900 */
[----:B------:R-:W-:Y:S01]  /*0e00*/  IADD3 R8, PT, PT, R8, 0x4, RZ ;  /* 0x0000000408087810 */ /* 0x000fe20007ffe0ff */
[----:B---3--:R-:W-:-:S04]  /*0e10*/  FFMA R5, R17, R5, R24 ;  /* 0x0000000511057223 */ /* 0x008fc80000000018 */
[----:B--2---:R-:W-:-:S04]  /*0e20*/  FFMA R5, R14, R9, R5 ;  /* 0x000000090e057223 */ /* 0x004fc80000000005 */
[----:B----4-:R-:W-:-:S04]  /*0e30*/  FFMA R5, R12, R18, R5 ;  /* 0x000000120c057223 */ /* 0x010fc80000000005 */
[----:B-----5:R-:W-:-:S07]  /*0e40*/  FFMA R24, R6, R19, R5 ;  /* 0x0000001306187223 */ /* 0x020fce0000000005 */
.L_x_5:
[----:B------:R-:W-:Y:S05]  /*0e50*/  @!P1 BRA `(.L_x_1) ;  /* 0x0000000000549947 */ /* 0x000fea0003800000 */
[----:B------:R-:W0:Y:S01]  /*0e60*/  LDC.64 R6, c[0x0][0x380] ;  /* 0x0000e000ff067b82 */ /* 0x000e220000000a00 */
[----:B------:R-:W-:-:S07]  /*0e70*/  IMAD R14, R8, R3, UR5 ;  /* 0x00000005080e7e24 */ /* 0x000fce000f8e0203 */
[----:B------:R-:W2:Y:S01]  /*0e80*/  LDC.64 R12, c[0x0][0x390] ;  /* 0x0000e400ff0c7b82 */ /* 0x000ea20000000a00 */
[----:B0-----:R-:W-:-:S06]  /*0e90*/  IMAD.WIDE.U32 R10, R14, 0x4, R6 ;  /* 0x000000040e0a7825 */ /* 0x001fcc00078e0006 */
[----:B-1----:R-:W3:Y:S01]  /*0ea0*/  LDG.E R11, desc[UR10][R10.64] ;  /* 0x0000000a0a0b7981 */ /* 0x002ee2000c1e1900 */
[----:B--2---:R-:W-:-:S05]  /*0eb0*/  IMAD.WIDE.U32 R8, R8, 0x4, R12 ;  /* 0x0000000408087825 */ /* 0x004fca00078e000c */
[----:B------:R-:W3:Y:S01]  /*0ec0*/  LDG.E R5, desc[UR10][R8.64] ;  /* 0x0000000a08057981 */ /* 0x000ee2000c1e1900 */
[----:B------:R-:W-:Y:S01]  /*0ed0*/  ISETP.NE.AND P0, PT, R4, 0x1, PT ;  /* 0x000000010400780c */ /* 0x000fe20003f05270 */
[----:B---3--:R-:W-:-:S12]  /*0ee0*/  FFMA R24, R11, R5, R24 ;  /* 0x000000050b187223 */ /* 0x008fd80000000018 */
[----:B------:R-:W-:Y:S05]  /*0ef0*/  @!P0 BRA `(.L_x_1) ;  /* 0x00000000002c8947 */ /* 0x000fea0003800000 */
[----:B------:R-:W-:Y:S01]  /*0f00*/  ISETP.NE.AND P0, PT, R4, 0x2, PT ;  /* 0x000000020400780c */ /* 0x000fe20003f05270 */
[----:B------:R-:W-:Y:S01]  /*0f10*/  IMAD.IADD R4, R14, 0x1, R3 ;  /* 0x000000010e047824 */ /* 0x000fe200078e0203 */
[----:B------:R-:W2:Y:S11]  /*0f20*/  LDG.E R10, desc[UR10][R8.64+0x4] ;  /* 0x0000040a080a7981 */ /* 0x000eb6000c1e1900 */
[C---:B------:R-:W-:Y:S01]  /*0f30*/  @P0 IADD3 R11, PT, PT, R4.reuse, R3, RZ ;  /* 0x00000003040b0210 */ /* 0x040fe20007ffe0ff */
[----:B------:R-:W-:-:S04]  /*0f40*/  IMAD.WIDE.U32 R4, R4, 0x4, R6 ;  /* 0x0000000404047825 */ /* 0x000fc800078e0006 */
[----:B------:R-:W-:Y:S02]  /*0f50*/  @P0 IMAD.WIDE.U32 R6, R11, 0x4, R6 ;  /* 0x000000040b060825 */ /* 0x000fe400078e0006 */
[----:B------:R-:W2:Y:S04]  /*0f60*/  LDG.E R5, desc[UR10][R4.64] ;  /* 0x0000000a04057981 */ /* 0x000ea8000c1e1900 */
[----:B------:R-:W3:Y:S04]  /*0f70*/  @P0 LDG.E R11, desc[UR10][R8.64+0x8] ;  /* 0x0000080a080b0981 */ /* 0x000ee8000c1e1900 */
[----:B------:R-:W3:Y:S01]  /*0f80*/  @P0 LDG.E R7, desc[UR10][R6.64] ;  /* 0x0000000a06070981 */ /* 0x000ee2000c1e1900 */
[----:B--2---:R-:W-:-:S04]  /*0f90*/  FFMA R24, R5, R10, R24 ;  /* 0x0000000a05187223 */ /* 0x004fc80000000018 */
[----:B---3--:R-:W-:-:S07]  /*0fa0*/  @P0 FFMA R24, R7, R11, R24 ;  /* 0x0000000b07180223 */ /* 0x008fce0000000018 */
.L_x_1:
[----:B------:R-:W0:Y:S01]  /*0fb0*/  LDC.64 R8, c[0x0][0x380] ;  /* 0x0000e000ff087b82 */ /* 0x000e220000000a00 */
[----:B------:R-:W-:Y:S01]  /*0fc0*/  USHF.R.S32.HI UR6, URZ, 0x1f, UR8 ;  /* 0x0000001fff067899 */ /* 0x000fe20008011408 */
[----:B------:R-:W-:-:S05]  /*0fd0*/  IMAD R3, R3, UR5, RZ ;  /* 0x0000000503037c24 */ /* 0x000fca000f8e02ff */
[----:B------:R-:W-:-:S04]  /*0fe0*/  IADD3 R5, P0, PT, R3, UR8, RZ ;  /* 0x0000000803057c10 */ /* 0x000fc8000ff1e0ff */
[----:B------:R-:W-:Y:S01]  /*0ff0*/  LEA.HI.X.SX32 R6, R3, UR6, 0x1, P0 ;  /* 0x0000000603067c11 */ /* 0x000fe200080f0eff */
[----:B------:R-:W2:Y:S01]  /*1000*/  LDCU.64 UR6, c[0x0][0x388] ;  /* 0x00007100ff0677ac */ /* 0x000ea20008000a00 */
[----:B0-----:R-:W-:-:S04]  /*1010*/  LEA R4, P0, R5, R8, 0x2 ;  /* 0x0000000805047211 */ /* 0x001fc800078010ff */
[----:B------:R-:W-:Y:S01]  /*1020*/  LEA.HI.X R5, R5, R9, R6, 0x2, P0 ;  /* 0x0000000905057211 */ /* 0x000fe200000f1406 */
[----:B--2---:R-:W-:-:S04]  /*1030*/  UIMAD.WIDE.U32 UR6, UR5, 0x4, UR6 ;  /* 0x00000004050678a5 */ /* 0x004fc8000f8e0006 */
[----:B-1----:R-:W2:Y:S02]  /*1040*/  LDG.E R12, desc[UR10][R4.64+-0x4] ;  /* 0xfffffc0a040c7981 */ /* 0x002ea4000c1e1900 */
[----:B------:R-:W-:Y:S02]  /*1050*/  MOV R6, UR6 ;  /* 0x0000000600067c02 */ /* 0x000fe40008000f00 */
[----:B------:R-:W-:-:S05]  /*1060*/  MOV R7, UR7 ;  /* 0x0000000700077c02 */ /* 0x000fca0008000f00 */
[----:B------:R-:W3:Y:S01]  /*1070*/  LDG.E R3, desc[UR10][R6.64] ;  /* 0x0000000a06037981 */ /* 0x000ee2000c1e1900 */
[----:B--2---:R-:W0:Y:S01]  /*1080*/  MUFU.RCP R8, R12 ;  /* 0x0000000c00087308 */ /* 0x004e220000001000 */
[----:B---3--:R-:W-:-:S07]  /*1090*/  FADD R3, R3, -R24 ;  /* 0x8000001803037221 */ /* 0x008fce0000000000 */
[----:B------:R-:W1:Y:S01]  /*10a0*/  FCHK P0, R3, R12 ;  /* 0x0000000c03007302 */ /* 0x000e620000000000 */
[----:B0-----:R-:W-:-:S04]  /*10b0*/  FFMA R9, -R12, R8, 1 ;  /* 0x3f8000000c097423 */ /* 0x001fc80000000108 */
[----:B------:R-:W-:-:S04]  /*10c0*/  FFMA R8, R8, R9, R8 ;  /* 0x0000000908087223 */ /* 0x000fc80000000008 */
[----:B------:R-:W-:-:S04]  /*10d0*/  FFMA R9, R3, R8, RZ ;  /* 0x0000000803097223 */ /* 0x000fc800000000ff */
[----:B------:R-:W-:-:S04]  /*10e0*/  FFMA R10, -R12, R9, R3 ;  /* 0x000000090c0a7223 */ /* 0x000fc80000000103 */
[----:B------:R-:W-:Y:S01]  /*10f0*/  FFMA R9, R8, R10, R9 ;  /* 0x0000000a08097223 */ /* 0x000fe20000000009 */
[----:B-1----:R-:W-:Y:S06]  /*1100*/  @!P0 BRA `(.L_x_6) ;  /* 0x00000000000c8947 */ /* 0x002fec0003800000 */
[----:B------:R-:W-:-:S07]  /*1110*/  MOV R6, 0x1130 ;  /* 0x0000113000067802 */ /* 0x000fce0000000f00 */
[----:B------:R-:W-:Y:S05]  /*1120*/  CALL.REL.NOINC `($__internal_0_$__cuda_sm3x_div_rn_noftz_f32_slowpath) ;  /* 0x0000000000307944 */ /* 0x000fea0003c00000 */
[----:B------:R-:W-:-:S07]  /*1130*/  IMAD.MOV.U32 R9, RZ, RZ, R3 ;  /* 0x000000ffff097224 */ /* 0x000fce00078e0003 */
.L_x_6:
[----:B------:R-:W0:Y:S01]  /*1140*/  LDCU.64 UR6, c[0x0][0x390] ;  /* 0x00007200ff0677ac */ /* 0x000e220008000a00 */
[----:B------:R-:W-:Y:S01]  /*1150*/  IADD3 R2, PT, PT, R2, 0x1, RZ ;  /* 0x0000000102027810 */ /* 0x000fe20007ffe0ff */
[----:B------:R-:W-:Y:S01]  /*1160*/  VIADD R0, R0, 0x1 ;  /* 0x0000000100007836 */ /* 0x000fe20000000000 */
[----:B------:R-:W-:Y:S02]  /*1170*/  UISETP.GT.U32.AND UP0, UPT, UR8, 0x1, UPT ;  /* 0x000000010800788c */ /* 0x000fe4000bf04070 */
[----:B------:R-:W-:Y:S02]  /*1180*/  UIADD3 UR4, UPT, UPT, UR4, 0x1, URZ ;  /* 0x0000000104047890 */ /* 0x000fe4000fffe0ff */
[----:B0-----:R-:W-:-:S06]  /*1190*/  UIMAD.WIDE.U32 UR6, UR5, 0x4, UR6 ;  /* 0x00000004050678a5 */ /* 0x001fcc000f8e0006 */
[----:B------:R-:W-:Y:S02]  /*11a0*/  MOV R4, UR6 ;  /* 0x0000000600047c02 */ /* 0x000fe40008000f00 */
[----:B------:R-:W-:-:S05]  /*11b0*/  MOV R5, UR7 ;  /* 0x0000000700057c02 */ /* 0x000fca0008000f00 */
[----:B------:R2:W-:Y:S01]  /*11c0*/  STG.E desc[UR10][R4.64], R9 ;  /* 0x0000000904007986 */ /* 0x0005e2000c10190a */
[----:B------:R-:W-:Y:S05]  /*11d0*/  BRA.U UP0, `(.L_x_7) ;  /* 0xffffffed00ac7547 */ /* 0x000fea000b83ffff */
[----:B------:R-:W-:Y:S05]  /*11e0*/  EXIT ;  /* 0x000000000000794d */ /* 0x000fea0003800000 */
        .weak           $__internal_0_$__cuda_sm3x_div_rn_noftz_f32_slowpath
        .type           $__internal_0_$__cuda_sm3x_div_rn_noftz_f32_slowpath,@function
        .size           $__internal_0_$__cuda_sm3x_div_rn_noftz_f32_slowpath,(.L_x_92 - $__internal_0_$__cuda_sm3x_div_rn_noftz_f32_slowpath)
$__internal_0_$__cuda_sm3x_div_rn_noftz_f32_slowpath:
[--C-:B------:R-:W-:Y:S01]  /*11f0*/  SHF.R.U32.HI R5, RZ, 0x17, R12.reuse ;  /* 0x00000017ff057819 */ /* 0x100fe2000001160c */
[----:B------:R-:W-:Y:S01]  /*1200*/  IMAD.MOV.U32 R8, RZ, RZ, R12 ;  /* 0x000000ffff087224 */ /* 0x000fe200078e000c */
[----:B------:R-:W-:Y:S02]  /*1210*/  SHF.R.U32.HI R4, RZ, 0x17, R3 ;  /* 0x00000017ff047819 */ /* 0x000fe40000011603 */
[----:B------:R-:W-:Y:S02]  /*1220*/  LOP3.LUT R13, R5, 0xff, RZ, 0xc0, !PT ;  /* 0x000000ff050d7812 */ /* 0x000fe400078ec0ff */
[----:B------:R-:W-:Y:S02]  /*1230*/  LOP3.LUT R11, R4, 0xff, RZ, 0xc0, !PT ;  /* 0x000000ff040b7812 */ /* 0x000fe400078ec0ff */
[----:B------:R-:W-:Y:S02]  /*1240*/  IADD3 R10, PT, PT, R13, -0x1, RZ ;  /* 0xffffffff0d0a7810 */ /* 0x000fe40007ffe0ff */
[----:B------:R-:W-:-:S02]  /*1250*/  IADD3 R9, PT, PT, R11, -0x1, RZ ;  /* 0xffffffff0b097810 */ /* 0x000fc40007ffe0ff */
[----:B------:R-:W-:Y:S02]  /*1260*/  ISETP.GT.U32.AND P0, PT, R10, 0xfd, PT ;  /* 0x000000fd0a00780c */ /* 0x000fe40003f04070 */
[----:B------:R-:W-:Y:S02]  /*1270*/  MOV R5, R3 ;  /* 0x0000000300057202 */ /* 0x000fe40000000f00 */
[----:B------:R-:W-:-:S13]  /*1280*/  ISETP.GT.U32.OR P0, PT, R9, 0xfd, P0 ;  /* 0x000000fd0900780c */ /* 0x000fda0000704470 */
[----:B------:R-:W-:Y:S01]  /*1290*/  @!P0 MOV R7, RZ ;  /* 0x000000ff00078202 */ /* 0x000fe20000000f00 */
[----:B------:R-:W-:Y:S06]  /*12a0*/  @!P0 BRA `(.L_x_8) ;  /* 0x0000000000608947 */ /* 0x000fec0003800000 */
[----:B------:R-:W-:Y:S02]  /*12b0*/  FSETP.GTU.FTZ.AND P0, PT, |R3|, +INF , PT ;  /* 0x7f8000000300780b */ /* 0x000fe40003f1c200 */
[----:B------:R-:W-:Y:S02]  /*12c0*/  FSETP.GTU.FTZ.AND P1, PT, |R12|, +INF , PT ;  /* 0x7f8000000c00780b */ /* 0x000fe40003f3c200 */
[----:B------:R-:W-:Y:S02]  /*12d0*/  MOV R4, R12 ;  /* 0x0000000c00047202 */ /* 0x000fe40000000f00 */
[----:B------:R-:W-:-:S13]  /*12e0*/  PLOP3.LUT P0, PT, P0, P1, PT, 0xf8, 0x8f ;  /* 0x00000000008f781c */ /* 0x000fda0000703f70 */
[----:B------:R-:W-:Y:S05]  /*12f0*/  @P0 BRA `(.L_x_9) ;  /* 0x0000000400440947 */ /* 0x000fea0003800000 */
[----:B------:R-:W-:-:S13]  /*1300*/  LOP3.LUT P0, RZ, R8, 0x7fffffff, R5, 0xc8, !PT ;  /* 0x7fffffff08ff7812 */ /* 0x000fda000780c805 */
[----:B------:R-:W-:Y:S05]  /*1310*/  @!P0 BRA `(.L_x_10) ;  /* 0x0000000400348947 */ /* 0x000fea0003800000 */
[C---:B------:R-:W-:Y:S02]  /*1320*/  FSETP.NEU.FTZ.AND P2, PT, |R3|.reuse, +INF , PT ;  /* 0x7f8000000300780b */ /* 0x040fe40003f5d200 */
[----:B------:R-:W-:Y:S02]  /*1330*/  FSETP.NEU.FTZ.AND P1, PT, |R4|, +INF , PT ;  /* 0x7f8000000400780b */ /* 0x000fe40003f3d200 */
[----:B------:R-:W-:-:S11]  /*1340*/  FSETP.NEU.FTZ.AND P0, PT, |R3|, +INF , PT ;  /* 0x7f8000000300780b */ /* 0x000fd60003f1d200 */
[----:B------:R-:W-:Y:S05]  /*1350*/  @!P1 BRA !P2, `(.L_x_10) ;  /* 0x0000000400249947 */ /* 0x000fea0005000000 */
[----:B------:R-:W-:-:S04]  /*1360*/  LOP3.LUT P2, RZ, R5, 0x7fffffff, RZ, 0xc0, !PT ;  /* 0x7fffffff05ff7812 */ /* 0x000fc8000784c0ff */
[----:B------:R-:W-:-:S13]  /*1370*/  PLOP3.LUT P1, PT, P1, P2, PT, 0x2f, 0xf2 ;  /* 0x0000000000f2781c */ /* 0x000fda0000f24577 */
[----:B------:R-:W-:Y:S05]  /*1380*/  @P1 BRA `(.L_x_11) ;  /* 0x0000000400101947 */ /* 0x000fea0003800000 */
[----:B------:R-:W-:-:S04]  /*1390*/  LOP3.LUT P1, RZ, R8, 0x7fffffff, RZ, 0xc0, !PT ;  /* 0x7fffffff08ff7812 */ /* 0x000fc8000782c0ff */
[----:B------:R-:W-:-:S13]  /*13a0*/  PLOP3.LUT P0, PT, P0, P1, PT, 0x2f, 0xf2 ;  /* 0x0000000000f2781c */ /* 0x000fda0000702577 */
[----:B------:R-:W-:Y:S05]  /*13b0*/  @P0 BRA `(.L_x_12) ;  /* 0x0000000000f80947 */ /* 0x000fea0003800000 */
[----:B------:R-:W-:Y:S02]  /*13c0*/  ISETP.GE.AND P0, PT, R9, RZ, PT ;  /* 0x000000ff0900720c */ /* 0x000fe40003f06270 */
[----:B------:R-:W-:-:S11]  /*13d0*/  ISETP.GE.AND P1, PT, R10, RZ, PT ;  /* 0x000000ff0a00720c */ /* 0x000fd60003f26270 */
[----:B------:R-:W-:Y:S01]  /*13e0*/  @P0 MOV R7, RZ ;  /* 0x000000ff00070202 */ /* 0x000fe20000000f00 */
[----:B------:R-:W-:Y:S02]  /*13f0*/  @!P0 IMAD.MOV.U32 R7, RZ, RZ, -0x40 ;  /* 0xffffffc0ff078424 */ /* 0x000fe400078e00ff */
[----:B------:R-:W-:Y:S01]  /*1400*/  @!P0 FFMA R5, R3, 1.84467440737095516160e+19, RZ ;  /* 0x5f80000003058823 */ /* 0x000fe200000000ff */
[----:B------:R-:W-:Y:S02]  /*1410*/  @!P1 FFMA R8, R4, 1.84467440737095516160e+19, RZ ;  /* 0x5f80000004089823 */ /* 0x000fe400000000ff */
[----:B------:R-:W-:-:S07]  /*1420*/  @!P1 IADD3 R7, PT, PT, R7, 0x40, RZ ;  /* 0x0000004007079810 */ /* 0x000fce0007ffe0ff */
.L_x_8:
[----:B------:R-:W-:Y:S02]  /*1430*/  LEA R3, R13, 0xc0800000, 0x17 ;  /* 0xc08000000d037811 */ /* 0x000fe400078eb8ff */
[----:B------:R-:W-:Y:S02]  /*1440*/  IADD3 R4, PT, PT, R11, -0x7f, RZ ;  /* 0xffffff810b047810 */ /* 0x000fe40007ffe0ff */
[----:B------:R-:W-:-:S03]  /*1450*/  IADD3 R8, PT, PT, -R3, R8, RZ ;  /* 0x0000000803087210 */ /* 0x000fc60007ffe1ff */
[----:B------:R-:W-:Y:S01]  /*1460*/  IMAD R3, R4, -0x800000, R5 ;  /* 0xff80000004037824 */ /* 0x000fe200078e0205 */
[----:B------:R0:W1:Y:S01]  /*1470*/  MUFU.RCP R9, R8 ;  /* 0x0000000800097308 */ /* 0x0000620000001000 */
[----:B------:R-:W-:Y:S01]  /*1480*/  FADD.FTZ R10, -R8, -RZ ;  /* 0x800000ff080a7221 */ /* 0x000fe20000010100 */
[----:B0-----:R-:W-:-:S05]  /*1490*/  IADD3 R8, PT, PT, R4, 0x7f, -R13 ;  /* 0x0000007f04087810 */ /* 0x001fca0007ffe80d */
[----:B------:R-:W-:Y:S02]  /*14a0*/  IMAD.IADD R8, R8, 0x1, R7 ;  /* 0x0000000108087824 */ /* 0x000fe400078e0207 */
[----:B-1----:R-:W-:-:S04]  /*14b0*/  FFMA R12, R9, R10, 1 ;  /* 0x3f800000090c7423 */ /* 0x002fc8000000000a */
[----:B------:R-:W-:-:S04]  /*14c0*/  FFMA R14, R9, R12, R9 ;  /* 0x0000000c090e7223 */ /* 0x000fc80000000009 */
[----:B------:R-:W-:-:S04]  /*14d0*/  FFMA R5, R3, R14, RZ ;  /* 0x0000000e03057223 */ /* 0x000fc800000000ff */
[----:B------:R-:W-:-:S04]  /*14e0*/  FFMA R12, R10, R5, R3 ;  /* 0x000000050a0c7223 */ /* 0x000fc80000000003 */
[----:B------:R-:W-:-:S04]  /*14f0*/  FFMA R5, R14, R12, R5 ;  /* 0x0000000c0e057223 */ /* 0x000fc80000000005 */
[----:B------:R-:W-:-:S04]  /*1500*/  FFMA R10, R10, R5, R3 ;  /* 0x000000050a0a7223 */ /* 0x000fc80000000003 */
[----:B------:R-:W-:-:S05]  /*1510*/  FFMA R3, R14, R10, R5 ;  /* 0x0000000a0e037223 */ /* 0x000fca0000000005 */
[----:B------:R-:W-:-:S04]  /*1520*/  SHF.R.U32.HI R4, RZ, 0x17, R3 ;  /* 0x00000017ff047819 */ /* 0x000fc80000011603 */
[----:B------:R-:W-:-:S04]  /*1530*/  LOP3.LUT R4, R4, 0xff, RZ, 0xc0, !PT ;  /* 0x000000ff04047812 */ /* 0x000fc800078ec0ff */
[----:B------:R-:W-:-:S04]  /*1540*/  IADD3 R9, PT, PT, R4, R8, RZ ;  /* 0x0000000804097210 */ /* 0x000fc80007ffe0ff */
[----:B------:R-:W-:-:S04]  /*1550*/  IADD3 R4, PT, PT, R9, -0x1, RZ ;  /* 0xffffffff09047810 */ /* 0x000fc80007ffe0ff */
[----:B------:R-:W-:-:S13]  /*1560*/  ISETP.GE.U32.AND P0, PT, R4, 0xfe, PT ;  /* 0x000000fe0400780c */ /* 0x000fda0003f06070 */
[----:B------:R-:W-:Y:S05]  /*1570*/  @!P0 BRA `(.L_x_13) ;  /* 0x0000000000808947 */ /* 0x000fea0003800000 */
[----:B------:R-:W-:-:S13]  /*1580*/  ISETP.GT.AND P0, PT, R9, 0xfe, PT ;  /* 0x000000fe0900780c */ /* 0x000fda0003f04270 */
[----:B------:R-:W-:Y:S05]  /*1590*/  @P0 BRA `(.L_x_14) ;  /* 0x00000000006c0947 */ /* 0x000fea0003800000 */
[----:B------:R-:W-:-:S13]  /*15a0*/  ISETP.GE.AND P0, PT, R9, 0x1, PT ;  /* 0x000000010900780c */ /* 0x000fda0003f06270 */
[----:B------:R-:W-:Y:S05]  /*15b0*/  @P0 BRA `(.L_x_15) ;  /* 0x0000000000980947 */ /* 0x000fea0003800000 */
[----:B------:R-:W-:Y:S02]  /*15c0*/  ISETP.GE.AND P0, PT, R9, -0x18, PT ;  /* 0xffffffe80900780c */ /* 0x000fe40003f06270 */
[----:B------:R-:W-:-:S11]  /*15d0*/  LOP3.LUT R3, R3, 0x80000000, RZ, 0xc0, !PT ;  /* 0x8000000003037812 */ /* 0x000fd600078ec0ff */
[----:B------:R-:W-:Y:S05]  /*15e0*/  @!P0 BRA `(.L_x_15) ;  /* 0x00000000008c8947 */ /* 0x000fea0003800000 */
[-CC-:B------:R-:W-:Y:S01]  /*15f0*/  FFMA.RZ R4, R14, R10.reuse, R5.reuse ;  /* 0x0000000a0e047223 */ /* 0x180fe2000000c005 */
[C---:B------:R-:W-:Y:S02]  /*1600*/  IADD3 R8, PT, PT, R9.reuse, 0x20, RZ ;  /* 0x0000002009087810 */ /* 0x040fe40007ffe0ff */
[C---:B------:R-:W-:Y:S02]  /*1610*/  ISETP.NE.AND P2, PT, R9.reuse, RZ, PT ;  /* 0x000000ff0900720c */ /* 0x040fe40003f45270 */
[----:B------:R-:W-:Y:S01]  /*1620*/  LOP3.LUT R7, R4, 0x7fffff, RZ, 0xc0, !PT ;  /* 0x007fffff04077812 */ /* 0x000fe200078ec0ff */
[CCC-:B------:R-:W-:Y:S01]  /*1630*/  FFMA.RP R4, R14.reuse, R10.reuse, R5.reuse ;  /* 0x0000000a0e047223 */ /* 0x1c0fe20000008005 */
[----:B------:R-:W-:Y:S01]  /*1640*/  FFMA.RM R5, R14, R10, R5 ;  /* 0x0000000a0e057223 */ /* 0x000fe20000004005 */
[----:B------:R-:W-:Y:S01]  /*1650*/  ISETP.NE.AND P1, PT, R9, RZ, PT ;  /* 0x000000ff0900720c */ /* 0x000fe20003f25270 */
[----:B------:R-:W-:Y:S01]  /*1660*/  IMAD.MOV R9, RZ, RZ, -R9 ;  /* 0x000000ffff097224 */ /* 0x000fe200078e0a09 */
[----:B------:R-:W-:-:S02]  /*1670*/  LOP3.LUT R7, R7, 0x800000, RZ, 0xfc, !PT ;  /* 0x0080000007077812 */ /* 0x000fc400078efcff */
[----:B------:R-:W-:Y:S02]  /*1680*/  FSETP.NEU.FTZ.AND P0, PT, R4, R5, PT ;  /* 0x000000050400720b */ /* 0x000fe40003f1d000 */
[----:B------:R-:W-:Y:S02]  /*1690*/  SHF.L.U32 R8, R7, R8, RZ ;  /* 0x0000000807087219 */ /* 0x000fe400000006ff */
[----:B------:R-:W-:Y:S02]  /*16a0*/  SEL R4, R9, RZ, P2 ;  /* 0x000000ff09047207 */ /* 0x000fe40001000000 */
[----:B------:R-:W-:Y:S02]  /*16b0*/  ISETP.NE.AND P1, PT, R8, RZ, P1 ;  /* 0x000000ff0800720c */ /* 0x000fe40000f25270 */
[----:B------:R-:W-:Y:S02]  /*16c0*/  SHF.R.U32.HI R4, RZ, R4, R7 ;  /* 0x00000004ff047219 */ /* 0x000fe40000011607 */
[----:B------:R-:W-:-:S02]  /*16d0*/  PLOP3.LUT P0, PT, P0, P1, PT, 0xf8, 0x8f ;  /* 0x00000000008f781c */ /* 0x000fc40000703f70 */
[----:B------:R-:W-:Y:S02]  /*16e0*/  SHF.R.U32.HI R8, RZ, 0x1, R4 ;  /* 0x00000001ff087819 */ /* 0x000fe40000011604 */
[----:B------:R-:W-:-:S04]  /*16f0*/  SEL R5, RZ, 0x1, !P0 ;  /* 0x00000001ff057807 */ /* 0x000fc80004000000 */
[----:B------:R-:W-:-:S04]  /*1700*/  LOP3.LUT R5, R5, 0x1, R8, 0xf8, !PT ;  /* 0x0000000105057812 */ /* 0x000fc800078ef808 */
[----:B------:R-:W-:-:S04]  /*1710*/  LOP3.LUT R5, R5, R4, RZ, 0xc0, !PT ;  /* 0x0000000405057212 */ /* 0x000fc800078ec0ff */
[----:B------:R-:W-:-:S04]  /*1720*/  IADD3 R8, PT, PT, R8, R5, RZ ;  /* 0x0000000508087210 */ /* 0x000fc80007ffe0ff */
[----:B------:R-:W-:Y:S01]  /*1730*/  LOP3.LUT R3, R8, R3, RZ, 0xfc, !PT ;  /* 0x0000000308037212 */ /* 0x000fe200078efcff */
[----:B------:R-:W-:Y:S06]  /*1740*/  BRA `(.L_x_15) ;  /* 0x0000000000347947 */ /* 0x000fec0003800000 */
.L_x_14:
[----:B------:R-:W-:-:S04]  /*1750*/  LOP3.LUT R3, R3, 0x80000000, RZ, 0xc0, !PT ;  /* 0x8000000003037812 */ /* 0x000fc800078ec0ff */
[----:B------:R-:W-:Y:S01]  /*1760*/  LOP3.LUT R3, R3, 0x7f800000, RZ, 0xfc, !PT ;  /* 0x7f80000003037812 */ /* 0x000fe200078efcff */
[----:B------:R-:W-:Y:S06]  /*1770*/  BRA `(.L_x_15) ;  /* 0x0000000000287947 */ /* 0x000fec0003800000 */
.L_x_13:
[----:B------:R-:W-:Y:S01]  /*1780*/  LEA R3, R8, R3, 0x17 ;  /* 0x0000000308037211 */ /* 0x000fe200078eb8ff */
[----:B------:R-:W-:Y:S06]  /*1790*/  BRA `(.L_x_15) ;  /* 0x0000000000207947 */ /* 0x000fec0003800000 */
.L_x_12:
[----:B------:R-:W-:-:S04]  /*17a0*/  LOP3.LUT R3, R8, 0x80000000, R5, 0x48, !PT ;  /* 0x8000000008037812 */ /* 0x000fc800078e4805 */
[----:B------:R-:W-:Y:S01]  /*17b0*/  LOP3.LUT R3, R3, 0x7f800000, RZ, 0xfc, !PT ;  /* 0x7f80000003037812 */ /* 0x000fe200078efcff */
[----:B------:R-:W-:Y:S06]  /*17c0*/  BRA `(.L_x_15) ;  /* 0x0000000000147947 */ /* 0x000fec0003800000 */
.L_x_11:
[----:B------:R-:W-:Y:S01]  /*17d0*/  LOP3.LUT R3, R8, 0x80000000, R5, 0x48, !PT ;  /* 0x8000000008037812 */ /* 0x000fe200078e4805 */
[----:B------:R-:W-:Y:S06]  /*17e0*/  BRA `(.L_x_15) ;  /* 0x00000000000c7947 */ /* 0x000fec0003800000 */
.L_x_10:
[----:B------:R-:W0:Y:S01]  /*17f0*/  MUFU.RSQ R3, -QNAN ;  /* 0xffc0000000037908 */ /* 0x000e220000001400 */
[----:B------:R-:W-:Y:S05]  /*1800*/  BRA `(.L_x_15) ;  /* 0x0000000000047947 */ /* 0x000fea0003800000 */
.L_x_9:
[----:B------:R-:W-:-:S07]  /*1810*/  FADD.FTZ R3, R3, R4 ;  /* 0x0000000403037221 */ /* 0x000fce0000010000 */
.L_x_15:
[----:B------:R-:W-:-:S04]  /*1820*/  HFMA2 R7, -RZ, RZ, 0, 0 ;  /* 0x00000000ff077431 */ /* 0x000fc800000001ff */
[----:B0-----:R-:W-:Y:S05]  /*1830*/  RET.REL.NODEC R6 `(_Z21solve_backward_kernelPKfS0_Pfi) ;  /* 0xffffffe406f07950 */ /* 0x001fea0003c3ffff */
.L_x_16:
        /* <DEDUP_REMOVED lines=12> */
.L_x_92:


//--------------------- .text._Z20solve_forward_kernelPKfS0_Pfi --------------------------
	.section	.text._Z20solve_forward_kernelPKfS0_Pfi,"ax",@progbits
	.align	128
        .global         _Z20solve_forward_kernelPKfS0_Pfi
        .type           _Z20solve_forward_kernelPKfS0_Pfi,@function
        .size           _Z20solve_forward_kernelPKfS0_Pfi,(.L_x_93 - _Z20solve_forward_kernelPKfS0_Pfi)
        .other          _Z20solve_forward_kernelPKfS0_Pfi,@"STO_CUDA_ENTRY STV_DEFAULT"
_Z20solve_forward_kernelPKfS0_Pfi:
.text._Z20solve_forward_kernelPKfS0_Pfi:
[----:B------:R-:W-:Y:S08]  /*0000*/  LDC R1, c[0x0][0x37c] ;  /* 0x0000df00ff017b82 */ /* 0x000ff00000000800 */
[----:B------:R-:W0:Y:S02]  /*0010*/  LDC R0, c[0x0][0x398] ;  /* 0x0000e600ff007b82 */ /* 0x000e240000000800 */
[----:B0-----:R-:W-:-:S13]  /*0020*/  ISETP.GE.AND P0, PT, R0, 0x1, PT ;  /* 0x000000010000780c */ /* 0x001fda0003f06270 */
[----:B------:R-:W-:Y:S05]  /*0030*/  @!P0 EXIT ;  /* 0x000000000000894d */ /* 0x000fea0003800000 */
[----:B------:R-:W0:Y:S01]  /*0040*/  LDCU.64 UR6, c[0x0][0x380] ;  /* 0x00007000ff0677ac */ /* 0x000e220008000a00 */
[----:B------:R-:W-:Y:S01]  /*0050*/  IMAD.MOV.U32 R6, RZ, RZ, RZ ;  /* 0x000000ffff067224 */ /* 0x000fe200078e00ff */
[----:B------:R-:W-:Y:S01]  /*0060*/  PRMT R7, RZ, 0x7610, R7 ;  /* 0x00007610ff077816 */ /* 0x000fe20000000007 */
[----:B------:R-:W1:Y:S01]  /*0070*/  LDCU.64 UR4, c[0x0][0x390] ;  /* 0x00007200ff0477ac */ /* 0x000e620008000a00 */
[----:B------:R-:W-:Y:S01]  /*0080*/  PRMT R8, RZ, 0x7610, R8 ;  /* 0x00007610ff087816 */ /* 0x000fe20000000008 */
[----:B------:R-:W2:Y:S01]  /*0090*/  LDCU.64 UR8, c[0x0][0x358] ;  /* 0x00006b00ff0877ac */ /* 0x000ea20008000a00 */
[----:B0-----:R-:W-:Y:S02]  /*00a0*/  UIADD3 UR6, UP0, UPT, UR6, 0x20, URZ ;  /* 0x0000002006067890 */ /* 0x001fe4000ff1e0ff */
[----:B-1----:R-:W-:Y:S02]  /*00b0*/  UIADD3 UR4, UP1, UPT, UR4, 0x20, URZ ;  /* 0x0000002004047890 */ /* 0x002fe4000ff3e0ff */
[----:B------:R-:W-:-:S02]  /*00c0*/  UIADD3.X UR7, UPT, UPT, URZ, UR7, URZ, UP0, !UPT ;  /* 0x00000007ff077290 */ /* 0x000fc400087fe4ff */
[----:B--2---:R-:W-:-:S12]  /*00d0*/  UIADD3.X UR5, UPT, UPT, URZ, UR5, URZ, UP1, !UPT ;  /* 0x00000005ff057290 */ /* 0x004fd80008ffe4ff */
.L_x_23:
[----:B------:R-:W-:Y:S01]  /*00e0*/  ISETP.NE.AND P0, PT, R6, RZ, PT ;  /* 0x000000ff0600720c */ /* 0x000fe20003f05270 */
[----:B------:R-:W-:-:S12]  /*00f0*/  IMAD.MOV.U32 R13, RZ, RZ, RZ ;  /* 0x000000ffff0d7224 */ /* 0x000fd800078e00ff */
[----:B------:R-:W-:Y:S05]  /*0100*/  @!P0 BRA `(.L_x_17) ;  /* 0x0000000800a08947 */ /* 0x000fea0003800000 */
[----:B------:R-:W0:Y:S01]  /*0110*/  LDCU UR10, c[0x0][0x398] ;  /* 0x00007300ff0a77ac */ /* 0x000e220008000800 */
[C---:B------:R-:W-:Y:S01]  /*0120*/  ISETP.GE.U32.AND P1, PT, R6.reuse, 0x10, PT ;  /* 0x000000100600780c */ /* 0x040fe20003f26070 */
[----:B------:R-:W-:Y:S01]  /*0130*/  HFMA2 R13, -RZ, RZ, 0, 0 ;  /* 0x00000000ff0d7431 */ /* 0x000fe200000001ff */
[C---:B------:R-:W-:Y:S01]  /*0140*/  LOP3.LUT P0, RZ, R6.reuse, 0xf, RZ, 0xc0, !PT ;  /* 0x0000000f06ff7812 */ /* 0x040fe2000780c0ff */
[----:B------:R-:W-:Y:S02]  /*0150*/  IMAD.MOV.U32 R9, RZ, RZ, RZ ;  /* 0x000000ffff097224 */ /* 0x000fe400078e00ff */
[----:B0-----:R-:W-:-:S08]  /*0160*/  IMAD R0, R6, UR10, RZ ;  /* 0x0000000a06007c24 */ /* 0x001fd0000f8e02ff */
[----:B------:R-:W-:Y:S05]  /*0170*/  @!P1 BRA `(.L_x_18) ;  /* 0x0000000400089947 */ /* 0x000fea0003800000 */
[----:B------:R-:W-:Y:S01]  /*0180*/  MOV R3, UR7 ;  /* 0x0000000700037c02 */ /* 0x000fe20008000f00 */
[----:B------:R-:W-:Y:S01]  /*0190*/  IMAD.U32 R2, RZ, RZ, UR6 ;  /* 0x00000006ff027e24 */ /* 0x000fe2000f8e00ff */
[C---:B------:R-:W-:Y:S02]  /*01a0*/  LOP3.LUT R10, R6.reuse, 0xfffffff0, RZ, 0xc0, !PT ;  /* 0xfffffff0060a7812 */ /* 0x040fe400078ec0ff */
[----:B------:R-:W-:Y:S01]  /*01b0*/  LOP3.LUT R9, R6, 0x7ffffff0, RZ, 0xc0, !PT ;  /* 0x7ffffff006097812 */ /* 0x000fe200078ec0ff */
[----:B------:R-:W-:Y:S01]  /*01c0*/  IMAD.WIDE.U32 R2, R0, 0x4, R2 ;  /* 0x0000000400027825 */ /* 0x000fe200078e0002 */
[----:B------:R-:W-:Y:S02]  /*01d0*/  MOV R13, RZ ;  /* 0x000000ff000d7202 */ /* 0x000fe40000000f00 */
[----:B------:R-:W-:Y:S01]  /*01e0*/  IADD3 R10, PT, PT, -R10, RZ, RZ ;  /* 0x000000ff0a0a7210 */ /* 0x000fe20007ffe1ff */
[----:B------:R-:W-:Y:S02]  /*01f0*/  IMAD.MOV.U32 R4, RZ, RZ, R2 ;  /* 0x000000ffff047224 */ /* 0x000fe400078e0002 */
[----:B------:R-:W-:-:S02]  /*0200*/  IMAD.MOV.U32 R5, RZ, RZ, R3 ;  /* 0x000000ffff057224 */ /* 0x000fc400078e0003 */
[----:B------:R-:W-:Y:S02]  /*0210*/  IMAD.U32 R2, RZ, RZ, UR4 ;  /* 0x00000004ff027e24 */ /* 0x000fe4000f8e00ff */
[----:B------:R-:W-:-:S07]  /*0220*/  IMAD.U32 R3, RZ, RZ, UR5 ;  /* 0x00000005ff037e24 */ /* 0x000fce000f8e00ff */
.L_x_19:
[----:B------:R-:W2:Y:S04]  /*0230*/  LDG.E R14, desc[UR8][R4.64+-0x20] ;  /* 0xffffe008040e7981 */ /* 0x000ea8000c1e1900 */
[----:B------:R-:W2:Y:S04]  /*0240*/  LDG.E R15, desc[UR8][R2.64+-0x20] ;  /* 0xffffe008020f7981 */ /* 0x000ea8000c1e1900 */
[----:B------:R-:W3:Y:S04]  /*0250*/  LDG.E R16, desc[UR8][R4.64+-0x1c] ;  /* 0xffffe40804107981 */ /* 0x000ee8000c1e1900 */
[----:B------:R-:W3:Y:S04]  /*0260*/  LDG.E R25, desc[UR8][R2.64+-0x1c] ;  /* 0xffffe40802197981 */ /* 0x000ee8000c1e1900 */
[----:B------:R-:W4:Y:S04]  /*0270*/  LDG.E R17, desc[UR8][R4.64+-0x18] ;  /* 0xffffe80804117981 */ /* 0x000f28000c1e1900 */
[----:B------:R-:W4:Y:S04]  /*0280*/  LDG.E R18, desc[UR8][R2.64+-0x18] ;  /* 0xffffe80802127981 */ /* 0x000f28000c1e1900 */
[----:B------:R-:W5:Y:S04]  /*0290*/  LDG.E R21, desc[UR8][R4.64+-0x14] ;  /* 0xffffec0804157981 */ /* 0x000f68000c1e1900 */
[----:B------:R-:W5:Y:S04]  /*02a0*/  LDG.E R22, desc[UR8][R2.64+-0x14] ;  /* 0xffffec0802167981 */ /* 0x000f68000c1e1900 */
[----:B------:R-:W5:Y:S04]  /*02b0*/  LDG.E R23, desc[UR8][R4.64+-0x10] ;  /* 0xfffff00804177981 */ /* 0x000f68000c1e1900 */
[----:B------:R-:W5:Y:S04]  /*02c0*/  LDG.E R24, desc[UR8][R2.64+-0x10] ;  /* 0xfffff00802187981 */ /* 0x000f68000c1e1900 */
[----:B------:R-:W5:Y:S04]  /*02d0*/  LDG.E R19, desc[UR8][R4.64+-0xc] ;  /* 0xfffff40804137981 */ /* 0x000f68000c1e1900 */
[----:B------:R-:W5:Y:S04]  /*02e0*/  LDG.E R20, desc[UR8][R2.64+-0xc] ;  /* 0xfffff40802147981 */ /* 0x000f68000c1e1900 */
[----:B------:R-:W5:Y:S04]  /*02f0*/  LDG.E R11, desc[UR8][R4.64+-0x8] ;  /* 0xfffff808040b7981 */ /* 0x000f68000c1e1900 */
[----:B------:R-:W5:Y:S01]  /*0300*/  LDG.E R12, desc[UR8][R2.64+-0x8] ;  /* 0xfffff808020c7981 */ /* 0x000f62000c1e1900 */
[----:B--2---:R-:W-:-:S03]  /*0310*/  FFMA R15, R14, R15, R13 ;  /* 0x0000000f0e0f7223 */ /* 0x004fc6000000000d */
[----:B------:R-:W2:Y:S04]  /*0320*/  LDG.E R13, desc[UR8][R4.64+-0x4] ;  /* 0xfffffc08040d7981 */ /* 0x000ea8000c1e1900 */
[----:B------:R-:W2:Y:S01]  /*0330*/  LDG.E R14, desc[UR8][R2.64+-0x4] ;  /* 0xfffffc08020e7981 */ /* 0x000ea2000c1e1900 */
[----:B---3--:R-:W-:-:S03]  /*0340*/  FFMA R26, R16, R25, R15 ;  /* 0x00000019101a7223 */ /* 0x008fc6000000000f */
[----:B------:R-:W3:Y:S04]  /*0350*/  LDG.E R15, desc[UR8][R4.64] ;  /* 0x00000008040f7981 */ /* 0x000ee8000c1e1900 */
[----:B------:R-:W3:Y:S01]  /*0360*/  LDG.E R16, desc[UR8][R2.64] ;  /* 0x0000000802107981 */ /* 0x000ee2000c1e1900 */
[----:B----4-:R-:W-:-:S03]  /*0370*/  FFMA R26, R17, R18, R26 ;  /* 0x00000012111a7223 */ /* 0x010fc6000000001a */
[----:B------:R-:W4:Y:S04]  /*0380*/  LDG.E R17, desc[UR8][R4.64+0x4] ;  /* 0x0000040804117981 */ /* 0x000f28000c1e1900 */
[----:B------:R-:W4:Y:S01]  /*0390*/  LDG.E R18, desc[UR8][R2.64+0x4] ;  /* 0x0000040802127981 */ /* 0x000f22000c1e1900 */
[----:B-----5:R-:W-:-:S03]  /*03a0*/  FFMA R26, R21, R22, R26 ;  /* 0x00000016151a7223 */ /* 0x020fc6000000001a */
[----:B------:R-:W5:Y:S04]  /*03b0*/  LDG.E R21, desc[UR8][R4.64+0x8] ;  /* 0x0000080804157981 */ /* 0x000f68000c1e1900 */
[----:B------:R-:W5:Y:S01]  /*03c0*/  LDG.E R22, desc[UR8][R2.64+0x8] ;  /* 0x0000080802167981 */ /* 0x000f62000c1e1900 */
[----:B------:R-:W-:-:S03]  /*03d0*/  FFMA R26, R23, R24, R26 ;  /* 0x00000018171a7223 */ /* 0x000fc6000000001a */
        /* <DEDUP_REMOVED lines=8> */
[----:B--2---:R-:W-:-:S03]  /*0460*/  FFMA R26, R13, R14, R26 ;  /* 0x0000000e0d1a7223 */ /* 0x004fc6000000001a */
[----:B------:R-:W2:Y:S04]  /*0470*/  LDG.E R14, desc[UR8][R4.64+0x18] ;  /* 0x00001808040e7981 */ /* 0x000ea8000c1e1900 */
[----:B------:R-:W2:Y:S01]  /*0480*/  LDG.E R13, desc[UR8][R2.64+0x18] ;  /* 0x00001808020d7981 */ /* 0x000ea2000c1e1900 */
[----:B---3--:R-:W-:-:S03]  /*0490*/  FFMA R26, R15, R16, R26 ;  /* 0x000000100f1a7223 */ /* 0x008fc6000000001a */
[----:B------:R0:W3:Y:S04]  /*04a0*/  LDG.E R15, desc[UR8][R4.64+0x1c] ;  /* 0x00001c08040f7981 */ /* 0x0000e8000c1e1900 */
[----:B------:R1:W3:Y:S01]  /*04b0*/  LDG.E R16, desc[UR8][R2.64+0x1c] ;  /* 0x00001c0802107981 */ /* 0x0002e2000c1e1900 */
[----:B------:R-:W-:Y:S02]  /*04c0*/  VIADD R10, R10, 0x10 ;  /* 0x000000100a0a7836 */ /* 0x000fe40000000000 */
[----:B----4-:R-:W-:-:S03]  /*04d0*/  FFMA R18, R17, R18, R26 ;  /* 0x0000001211127223 */ /* 0x010fc6000000001a */
[----:B------:R-:W-:Y:S02]  /*04e0*/  ISETP.NE.AND P1, PT, R10, RZ, PT ;  /* 0x000000ff0a00720c */ /* 0x000fe40003f25270 */
[----:B0-----:R-:W-:Y:S01]  /*04f0*/  IADD3 R4, P2, PT, R4, 0x40, RZ ;  /* 0x0000004004047810 */ /* 0x001fe20007f5e0ff */
[----:B-----5:R-:W-:Y:S01]  /*0500*/  FFMA R18, R21, R22, R18 ;  /* 0x0000001615127223 */ /* 0x020fe20000000012 */
[----:B-1----:R-:W-:-:S03]  /*0510*/  IADD3 R2, P3, PT, R2, 0x40, RZ ;  /* 0x0000004002027810 */ /* 0x002fc60007f7e0ff */
[----:B------:R-:W-:Y:S01]  /*0520*/  IMAD.X R5, RZ, RZ, R5, P2 ;  /* 0x000000ffff057224 */ /* 0x000fe200010e0605 */
[----:B------:R-:W-:Y:S01]  /*0530*/  IADD3.X R3, PT, PT, RZ, R3, RZ, P3, !PT ;  /* 0x00000003ff037210 */ /* 0x000fe20001ffe4ff */
[----:B------:R-:W-:-:S04]  /*0540*/  FFMA R18, R23, R24, R18 ;  /* 0x0000001817127223 */ /* 0x000fc80000000012 */
[----:B------:R-:W-:-:S04]  /*0550*/  FFMA R18, R19, R20, R18 ;  /* 0x0000001413127223 */ /* 0x000fc80000000012 */
[----:B------:R-:W-:-:S04]  /*0560*/  FFMA R11, R11, R12, R18 ;  /* 0x0000000c0b0b7223 */ /* 0x000fc80000000012 */
[----:B--2---:R-:W-:-:S04]  /*0570*/  FFMA R14, R14, R13, R11 ;  /* 0x0000000d0e0e7223 */ /* 0x004fc8000000000b */
[----:B---3--:R-:W-:Y:S01]  /*0580*/  FFMA R13, R15, R16, R14 ;  /* 0x000000100f0d7223 */ /* 0x008fe2000000000e */
[----:B------:R-:W-:Y:S06]  /*0590*/  @P1 BRA `(.L_x_19) ;  /* 0xfffffffc00241947 */ /* 0x000fec000383ffff */
.L_x_18:
[----:B------:R-:W-:Y:S05]  /*05a0*/  @!P0 BRA `(.L_x_17) ;  /* 0x0000000400788947 */ /* 0x000fea0003800000 */
[----:B------:R-:W-:-:S04]  /*05b0*/  LOP3.LUT R3, R8, 0xf, RZ, 0xc0, !PT ;  /* 0x0000000f08037812 */ /* 0x000fc800078ec0ff */
[C---:B------:R-:W-:Y:S01]  /*05c0*/  LOP3.LUT P1, RZ, R3.reuse, 0x7, RZ, 0xc0, !PT ;  /* 0x0000000703ff7812 */ /* 0x040fe2000782c0ff */
[----:B------:R-:W-:-:S05]  /*05d0*/  VIADD R2, R3, 0xffffffff ;  /* 0xffffffff03027836 */ /* 0x000fca0000000000 */
[----:B------:R-:W-:-:S13]  /*05e0*/  ISETP.GE.U32.AND P0, PT, R2, 0x7, PT ;  /* 0x000000070200780c */ /* 0x000fda0003f06070 */
[----:B------:R-:W-:Y:S05]  /*05f0*/  @!P0 BRA `(.L_x_20) ;  /* 0x00000000008c8947 */ /* 0x000fea0003800000 */
[----:B------:R-:W0:Y:S01]  /*0600*/  LDC.64 R10, c[0x0][0x380] ;  /* 0x0000e000ff0a7b82 */ /* 0x000e220000000a00 */
[C---:B------:R-:W-:Y:S01]  /*0610*/  IADD3 R12, P0, PT, R0.reuse, R9, RZ ;  /* 0x00000009000c7210 */ /* 0x040fe20007f1e0ff */
[----:B------:R-:W-:-:S03]  /*0620*/  IMAD.IADD R15, R0, 0x1, R9 ;  /* 0x00000001000f7824 */ /* 0x000fc600078e0209 */
[----:B------:R-:W-:-:S03]  /*0630*/  IADD3.X R14, PT, PT, RZ, RZ, RZ, P0, !PT ;  /* 0x000000ffff0e7210 */ /* 0x000fc600007fe4ff */
[----:B------:R-:W1:Y:S08]  /*0640*/  LDC.64 R2, c[0x0][0x380] ;  /* 0x0000e000ff027b82 */ /* 0x000e700000000a00 */
[----:B------:R-:W2:Y:S01]  /*0650*/  LDC.64 R4, c[0x0][0x390] ;  /* 0x0000e400ff047b82 */ /* 0x000ea20000000a00 */
[----:B0-----:R-:W-:-:S05]  /*0660*/  IMAD.WIDE.U32 R10, R15, 0x4, R10 ;  /* 0x000000040f0a7825 */ /* 0x001fca00078e000a */
[----:B------:R-:W3:Y:S01]  /*0670*/  LDG.E R18, desc[UR8][R10.64] ;  /* 0x000000080a127981 */ /* 0x000ee2000c1e1900 */
[----:B-1----:R-:W-:-:S04]  /*0680*/  LEA R2, P0, R12, R2, 0x2 ;  /* 0x000000020c027211 */ /* 0x002fc800078010ff */
[----:B------:R-:W-:Y:S01]  /*0690*/  LEA.HI.X R3, R12, R3, R14, 0x2, P0 ;  /* 0x000000030c037211 */ /* 0x000fe200000f140e */
[----:B--2---:R-:W-:-:S04]  /*06a0*/  IMAD.WIDE.U32 R4, R9, 0x4, R4 ;  /* 0x0000000409047825 */ /* 0x004fc800078e0004 */
[----:B------:R-:W2:Y:S04]  /*06b0*/  LDG.E R21, desc[UR8][R2.64+0x4] ;  /* 0x0000040802157981 */ /* 0x000ea8000c1e1900 */
[----:B------:R-:W3:Y:S04]  /*06c0*/  LDG.E R19, desc[UR8][R4.64] ;  /* 0x0000000804137981 */ /* 0x000ee8000c1e1900 */
[----:B------:R-:W2:Y:S04]  /*06d0*/  LDG.E R20, desc[UR8][R4.64+0x4] ;  /* 0x0000040804147981 */ /* 0x000ea8000c1e1900 */
        /* <DEDUP_REMOVED lines=12> */
[----:B------:R-:W-:-:S02]  /*07a0*/  VIADD R9, R9, 0x8 ;  /* 0x0000000809097836 */ /* 0x000fc40000000000 */
[----:B---3--:R-:W-:-:S04]  /*07b0*/  FFMA R18, R18, R19, R13 ;  /* 0x0000001312127223 */ /* 0x008fc8000000000d */
[----:B--2---:R-:W-:-:S04]  /*07c0*/  FFMA R18, R21, R20, R18 ;  /* 0x0000001415127223 */ /* 0x004fc80000000012 */
[----:B----4-:R-:W-:-:S04]  /*07d0*/  FFMA R18, R23, R22, R18 ;  /* 0x0000001617127223 */ /* 0x010fc80000000012 */
[----:B-----5:R-:W-:-:S04]  /*07e0*/  FFMA R25, R25, R24, R18 ;  /* 0x0000001819197223 */ /* 0x020fc80000000012 */
[----:B------:R-:W-:-:S04]  /*07f0*/  FFMA R17, R16, R17, R25 ;  /* 0x0000001110117223 */ /* 0x000fc80000000019 */
[----:B------:R-:W-:-:S04]  /*0800*/  FFMA R15, R12, R15, R17 ;  /* 0x0000000f0c0f7223 */ /* 0x000fc80000000011 */
[----:B------:R-:W-:-:S04]  /*0810*/  FFMA R11, R10, R11, R15 ;  /* 0x0000000b0a0b7223 */ /* 0x000fc8000000000f */
[----:B------:R-:W-:-:S07]  /*0820*/  FFMA R13, R26, R14, R11 ;  /* 0x0000000e1a0d7223 */ /* 0x000fce000000000b */
.L_x_20:
[----:B------:R-:W-:Y:S05]  /*0830*/  @!P1 BRA `(.L_x_17) ;  /* 0x0000000000d49947 */ /* 0x000fea0003800000 */
[----:B------:R-:W-:-:S04]  /*0840*/  LOP3.LUT R2, R7, 0xffff, RZ, 0xc0, !PT ;  /* 0x0000ffff07027812 */ /* 0x000fc800078ec0ff */
[C---:B------:R-:W-:Y:S02]  /*0850*/  LOP3.LUT R3, R2.reuse, 0x7, RZ, 0xc0, !PT ;  /* 0x0000000702037812 */ /* 0x040fe400078ec0ff */
[----:B------:R-:W-:-:S03]  /*0860*/  LOP3.LUT R2, R2, 0x3, RZ, 0xc0, !PT ;  /* 0x0000000302027812 */ /* 0x000fc600078ec0ff */
[----:B------:R-:W-:Y:S01]  /*0870*/  VIADD R3, R3, 0xffffffff ;  /* 0xffffffff03037836 */ /* 0x000fe20000000000 */
[----:B------:R-:W-:-:S04]  /*0880*/  ISETP.NE.AND P1, PT, R2, RZ, PT ;  /* 0x000000ff0200720c */ /* 0x000fc80003f25270 */
[----:B------:R-:W-:-:S13]  /*0890*/  ISETP.GE.U32.AND P0, PT, R3, 0x3, PT ;  /* 0x000000030300780c */ /* 0x000fda0003f06070 */
[----:B------:R-:W-:Y:S05]  /*08a0*/  @!P0 BRA `(.L_x_21) ;  /* 0x00000000005c8947 */ /* 0x000fea0003800000 */
[----:B------:R-:W0:Y:S01]  /*08b0*/  LDC.64 R14, c[0x0][0x380] ;  /* 0x0000e000ff0e7b82 */ /* 0x000e220000000a00 */
[CC--:B------:R-:W-:Y:S02]  /*08c0*/  IADD3 R3, PT, PT, R0.reuse, R9.reuse, RZ ;  /* 0x0000000900037210 */ /* 0x0c0fe40007ffe0ff */
[----:B------:R-:W-:-:S05]  /*08d0*/  IADD3 R12, P0, PT, R0, R9, RZ ;  /* 0x00000009000c7210 */ /* 0x000fca0007f1e0ff */
[----:B------:R-:W1:Y:S08]  /*08e0*/  LDC.64 R4, c[0x0][0x380] ;  /* 0x0000e000ff047b82 */ /* 0x000e700000000a00 */
[----:B------:R-:W2:Y:S01]  /*08f0*/  LDC.64 R10, c[0x0][0x390] ;  /* 0x0000e400ff0a7b82 */ /* 0x000ea20000000a00 */
[----:B0-----:R-:W-:-:S04]  /*0900*/  IMAD.WIDE.U32 R14, R3, 0x4, R14 ;  /* 0x00000004030e7825 */ /* 0x001fc800078e000e */
[----:B------:R-:W-:Y:S02]  /*0910*/  IMAD.X R3, RZ, RZ, RZ, P0 ;  /* 0x000000ffff037224 */ /* 0x000fe400000e06ff */
        /* <DEDUP_REMOVED lines=10> */
[----:B------:R-:W5:Y:S01]  /*09c0*/  LDG.E R20, desc[UR8][R4.64+0xc] ;  /* 0x00000c0804147981 */ /* 0x000f62000c1e1900 */
[----:B------:R-:W-:-:S02]  /*09d0*/  VIADD R9, R9, 0x4 ;  /* 0x0000000409097836 */ /* 0x000fc40000000000 */
[----:B---3--:R-:W-:-:S04]  /*09e0*/  FFMA R3, R14, R3, R13 ;  /* 0x000000030e037223 */ /* 0x008fc8000000000d */
[----:B--2---:R-:W-:-:S04]  /*09f0*/  FFMA R3, R12, R16, R3 ;  /* 0x000000100c037223 */ /* 0x004fc80000000003 */
[----:B----4-:R-:W-:-:S04]  /*0a00*/  FFMA R3, R18, R17, R3 ;  /* 0x0000001112037223 */ /* 0x010fc80000000003 */
[----:B-----5:R-:W-:-:S07]  /*0a10*/  FFMA R13, R20, R19, R3 ;  /* 0x00000013140d7223 */ /* 0x020fce0000000003 */
.L_x_21:
[----:B------:R-:W-:Y:S05]  /*0a20*/  @!P1 BRA `(.L_x_17) ;  /* 0x0000000000589947 */ /* 0x000fea0003800000 */
[----:B------:R-:W0:Y:S01]  /*0a30*/  LDC.64 R10, c[0x0][0x380] ;  /* 0x0000e000ff0a7b82 */ /* 0x000e220000000a00 */
[----:B------:R-:W-:-:S07]  /*0a40*/  IADD3 R3, PT, PT, R0, R9, RZ ;  /* 0x0000000900037210 */ /* 0x000fce0007ffe0ff */
[----:B------:R-:W1:Y:S01]  /*0a50*/  LDC.64 R4, c[0x0][0x390] ;  /* 0x0000e400ff047b82 */ /* 0x000e620000000a00 */
[----:B0-----:R-:W-:-:S06]  /*0a60*/  IMAD.WIDE.U32 R10, R3, 0x4, R10 ;  /* 0x00000004030a7825 */ /* 0x001fcc00078e000a */
[----:B------:R-:W2:Y:S01]  /*0a70*/  LDG.E R10, desc[UR8][R10.64] ;  /* 0x000000080a0a7981 */ /* 0x000ea2000c1e1900 */
[----:B-1----:R-:W-:-:S05]  /*0a80*/  IMAD.WIDE.U32 R4, R9, 0x4, R4 ;  /* 0x0000000409047825 */ /* 0x002fca00078e0004 */
[----:B------:R-:W2:Y:S01]  /*0a90*/  LDG.E R3, desc[UR8][R4.64] ;  /* 0x0000000804037981 */ /* 0x000ea2000c1e1900 */
[----:B------:R-:W-:Y:S01]  /*0aa0*/  ISETP.NE.AND P0, PT, R2, 0x1, PT ;  /* 0x000000010200780c */ /* 0x000fe20003f05270 */
[----:B--2---:R-:W-:-:S12]  /*0ab0*/  FFMA R13, R10, R3, R13 ;  /* 0x000000030a0d7223 */ /* 0x004fd8000000000d */
[----:B------:R-:W-:Y:S05]  /*0ac0*/  @!P0 BRA `(.L_x_17) ;  /* 0x0000000000308947 */ /* 0x000fea0003800000 */
[----:B------:R-:W0:Y:S01]  /*0ad0*/  LDC.64 R10, c[0x0][0x380] ;  /* 0x0000e000ff0a7b82 */ /* 0x000e220000000a00 */
[----:B------:R-:W-:Y:S02]  /*0ae0*/  IADD3 R0, P1, PT, R0, R9, RZ ;  /* 0x0000000900007210 */ /* 0x000fe40007f3e0ff */
[----:B------:R-:W-:Y:S01]  /*0af0*/  ISETP.NE.AND P0, PT, R2, 0x2, PT ;  /* 0x000000020200780c */ /* 0x000fe20003f05270 */
[----:B------:R-:W2:Y:S02]  /*0b00*/  LDG.E R9, desc[UR8][R4.64+0x4] ;  /* 0x0000040804097981 */ /* 0x000ea4000c1e1900 */
[----:B------:R-:W-:Y:S01]  /*0b10*/  IMAD.X R3, RZ, RZ, RZ, P1 ;  /* 0x000000ffff037224 */ /* 0x000fe200008e06ff */
[----:B0-----:R-:W-:-:S04]  /*0b20*/  LEA R2, P1, R0, R10, 0x2 ;  /* 0x0000000a00027211 */ /* 0x001fc800078210ff */
[----:B------:R-:W-:-:S05]  /*0b30*/  LEA.HI.X R3, R0, R11, R3, 0x2, P1 ;  /* 0x0000000b00037211 */ /* 0x000fca00008f1403 */
[----:B------:R-:W3:Y:S04]  /*0b40*/  @P0 LDG.E R11, desc[UR8][R4.64+0x8] ;  /* 0x00000808040b0981 */ /* 0x000ee8000c1e1900 */
[----:B------:R-:W2:Y:S04]  /*0b50*/  LDG.E R0, desc[UR8][R2.64+0x4] ;  /* 0x0000040802007981 */ /* 0x000ea8000c1e1900 */
[----:B------:R-:W3:Y:S01]  /*0b60*/  @P0 LDG.E R10, desc[UR8][R2.64+0x8] ;  /* 0x00000808020a0981 */ /* 0x000ee2000c1e1900 */
[----:B--2---:R-:W-:-:S04]  /*0b70*/  FFMA R13, R0, R9, R13 ;  /* 0x00000009000d7223 */ /* 0x004fc8000000000d */
[----:B---3--:R-:W-:-:S07]  /*0b80*/  @P0 FFMA R13, R10, R11, R13 ;  /* 0x0000000b0a0d0223 */ /* 0x008fce000000000d */
.L_x_17:
[----:B------:R-:W0:Y:S08]  /*0b90*/  LDC R9, c[0x0][0x398] ;  /* 0x0000e600ff097b82 */ /* 0x000e300000000800 */
[----:B------:R-:W1:Y:S08]  /*0ba0*/  LDC.64 R4, c[0x0][0x380] ;  /* 0x0000e000ff047b82 */ /* 0x000e700000000a00 */
[----:B------:R-:W2:Y:S01]  /*0bb0*/  LDC.64 R2, c[0x0][0x388] ;  /* 0x0000e200ff027b82 */ /* 0x000ea20000000a00 */
[----:B0-----:R-:W-:-:S04]  /*0bc0*/  IMAD R9, R6, R9, R6 ;  /* 0x0000000906097224 */ /* 0x001fc800078e0206 */
[----:B-1----:R-:W-:-:S05]  /*0bd0*/  IMAD.WIDE.U32 R4, R9, 0x4, R4 ;  /* 0x0000000409047825 */ /* 0x002fca00078e0004 */
[----:B------:R-:W3:Y:S01]  /*0be0*/  LDG.E R15, desc[UR8][R4.64] ;  /* 0x00000008040f7981 */ /* 0x000ee2000c1e1900 */
[----:B--2---:R-:W-:-:S05]  /*0bf0*/  IMAD.WIDE.U32 R2, R6, 0x4, R2 ;  /* 0x0000000406027825 */ /* 0x004fca00078e0002 */
[----:B------:R-:W2:Y:S01]  /*0c00*/  LDG.E R0, desc[UR8][R2.64] ;  /* 0x0000000802007981 */ /* 0x000ea2000c1e1900 */
[----:B---3--:R-:W0:Y:S01]  /*0c10*/  MUFU.RCP R9, R15 ;  /* 0x0000000f00097308 */ /* 0x008e220000001000 */
[----:B--2---:R-:W-:-:S07]  /*0c20*/  FADD R0, R0, -R13 ;  /* 0x8000000d00007221 */ /* 0x004fce0000000000 */
        /* <DEDUP_REMOVED lines=8> */
[----:B------:R-:W-:Y:S05]  /*0cb0*/  CALL.REL.NOINC `($__internal_1_$__cuda_sm3x_div_rn_noftz_f32_slowpath) ;  /* 0x00000000002c7944 */ /* 0x000fea0003c00000 */
[----:B------:R-:W-:-:S07]  /*0cc0*/  IMAD.MOV.U32 R9, RZ, RZ, R0 ;  /* 0x000000ffff097224 */ /* 0x000fce00078e0000 */
.L_x_22:
[----:B------:R-:W0:Y:S01]  /*0cd0*/  LDC.64 R2, c[0x0][0x390] ;  /* 0x0000e400ff027b82 */ /* 0x000e220000000a00 */
[----:B------:R-:W1:Y:S01]  /*0ce0*/  LDCU UR10, c[0x0][0x398] ;  /* 0x00007300ff0a77ac */ /* 0x000e620008000800 */
[----:B------:R-:W-:Y:S02]  /*0cf0*/  VIADD R8, R8, 0x1 ;  /* 0x0000000108087836 */ /* 0x000fe40000000000 */
[----:B------:R-:W-:Y:S02]  /*0d00*/  VIADD R7, R7, 0x1 ;  /* 0x0000000107077836 */ /* 0x000fe40000000000 */
[C---:B0-----:R-:W-:Y:S01]  /*0d10*/  IMAD.WIDE.U32 R2, R6.reuse, 0x4, R2 ;  /* 0x0000000406027825 */ /* 0x041fe200078e0002 */
[----:B------:R-:W-:-:S04]  /*0d20*/  IADD3 R6, PT, PT, R6, 0x1, RZ ;  /* 0x0000000106067810 */ /* 0x000fc80007ffe0ff */
[----:B------:R0:W-:Y:S01]  /*0d30*/  STG.E desc[UR8][R2.64], R9 ;  /* 0x0000000902007986 */ /* 0x0001e2000c101908 */
[----:B-1----:R-:W-:-:S13]  /*0d40*/  ISETP.NE.AND P0, PT, R6, UR10, PT ;  /* 0x0000000a06007c0c */ /* 0x002fda000bf05270 */
[----:B0-----:R-:W-:Y:S05]  /*0d50*/  @P0 BRA `(.L_x_23) ;  /* 0xfffffff000e00947 */ /* 0x001fea000383ffff */
[----:B------:R-:W-:Y:S05]  /*0d60*/  EXIT ;  /* 0x000000000000794d */ /* 0x000fea0003800000 */
        .weak           $__internal_1_$__cuda_sm3x_div_rn_noftz_f32_slowpath
        .type           $__internal_1_$__cuda_sm3x_div_rn_noftz_f32_slowpath,@function
        .size           $__internal_1_$__cuda_sm3x_div_rn_noftz_f32_slowpath,(.L_x_93 - $__internal_1_$__cuda_sm3x_div_rn_noftz_f32_slowpath)
$__internal_1_$__cuda_sm3x_div_rn_noftz_f32_slowpath:
[----:B------:R-:W-:Y:S01]  /*0d70*/  SHF.R.U32.HI R4, RZ, 0x17, R15 ;  /* 0x00000017ff047819 */ /* 0x000fe2000001160f */
[--C-:B------:R-:W-:Y:S01]  /*0d80*/  IMAD.MOV.U32 R5, RZ, RZ, R0.reuse ;  /* 0x000000ffff057224 */ /* 0x100fe200078e0000 */
[----:B------:R-:W-:Y:S02]  /*0d90*/  SHF.R.U32.HI R3, RZ, 0x17, R0 ;  /* 0x00000017ff037819 */ /* 0x000fe40000011600 */
[----:B------:R-:W-:Y:S02]  /*0da0*/  LOP3.LUT R13, R4, 0xff, RZ, 0xc0, !PT ;  /* 0x000000ff040d7812 */ /* 0x000fe400078ec0ff */
[----:B------:R-:W-:Y:S02]  /*0db0*/  LOP3.LUT R12, R3, 0xff, RZ, 0xc0, !PT ;  /* 0x000000ff030c7812 */ /* 0x000fe400078ec0ff */
[----:B------:R-:W-:Y:S02]  /*0dc0*/  IADD3 R11, PT, PT, R13, -0x1, RZ ;  /* 0xffffffff0d0b7810 */ /* 0x000fe40007ffe0ff */
[----:B------:R-:W-:Y:S01]  /*0dd0*/  MOV R10, R15 ;  /* 0x0000000f000a7202 */ /* 0x000fe20000000f00 */
[----:B------:R-:W-:Y:S01]  /*0de0*/  VIADD R9, R12, 0xffffffff ;  /* 0xffffffff0c097836 */ /* 0x000fe20000000000 */
[----:B------:R-:W-:-:S04]  /*0df0*/  ISETP.GT.U32.AND P0, PT, R11, 0xfd, PT ;  /* 0x000000fd0b00780c */ /* 0x000fc80003f04070 */
[----:B------:R-:W-:-:S13]  /*0e00*/  ISETP.GT.U32.OR P0, PT, R9, 0xfd, P0 ;  /* 0x000000fd0900780c */ /* 0x000fda0000704470 */
[----:B------:R-:W-:Y:S01]  /*0e10*/  @!P0 IMAD.MOV.U32 R4, RZ, RZ, RZ ;  /* 0x000000ffff048224 */ /* 0x000fe200078e00ff */
[----:B------:R-:W-:Y:S06]  /*0e20*/  @!P0 BRA `(.L_x_24) ;  /* 0x0000000000608947 */ /* 0x000fec0003800000 */
[----:B------:R-:W-:Y:S01]  /*0e30*/  FSETP.GTU.FTZ.AND P0, PT, |R0|, +INF , PT ;  /* 0x7f8000000000780b */ /* 0x000fe20003f1c200 */
[----:B------:R-:W-:Y:S01]  /*0e40*/  IMAD.MOV.U32 R3, RZ, RZ, R15 ;  /* 0x000000ffff037224 */ /* 0x000fe200078e000f */
[----:B------:R-:W-:-:S04]  /*0e50*/  FSETP.GTU.FTZ.AND P1, PT, |R15|, +INF , PT ;  /* 0x7f8000000f00780b */ /* 0x000fc80003f3c200 */
        /* <DEDUP_REMOVED lines=19> */
[----:B------:R-:W-:Y:S01]  /*0f90*/  @!P1 FFMA R10, R3, 1.84467440737095516160e+19, RZ ;  /* 0x5f800000030a9823 */ /* 0x000fe200000000ff */
[----:B------:R-:W-:-:S07]  /*0fa0*/  @!P1 VIADD R4, R4, 0x40 ;  /* 0x0000004004049836 */ /* 0x000fce0000000000 */
.L_x_24:
[----:B------:R-:W-:-:S04]  /*0fb0*/  LEA R3, R13, 0xc0800000, 0x17 ;  /* 0xc08000000d037811 */ /* 0x000fc800078eb8ff */
[----:B------:R-:W-:Y:S01]  /*0fc0*/  IADD3 R3, PT, PT, -R3, R10, RZ ;  /* 0x0000000a03037210 */ /* 0x000fe20007ffe1ff */
[----:B------:R-:W-:-:S03]  /*0fd0*/  VIADD R10, R12, 0xffffff81 ;  /* 0xffffff810c0a7836 */ /* 0x000fc60000000000 */
[----:B------:R-:W0:Y:S01]  /*0fe0*/  MUFU.RCP R9, R3 ;  /* 0x0000000300097308 */ /* 0x000e220000001000 */
[----:B------:R-:W-:Y:S01]  /*0ff0*/  FADD.FTZ R11, -R3, -RZ ;  /* 0x800000ff030b7221 */ /* 0x000fe20000010100 */
[----:B------:R-:W-:-:S03]  /*1000*/  IMAD R0, R10, -0x800000, R5 ;  /* 0xff8000000a007824 */ /* 0x000fc600078e0205 */
[----:B0-----:R-:W-:-:S04]  /*1010*/  FFMA R12, R9, R11, 1 ;  /* 0x3f800000090c7423 */ /* 0x001fc8000000000b */
[----:B------:R-:W-:-:S04]  /*1020*/  FFMA R14, R9, R12, R9 ;  /* 0x0000000c090e7223 */ /* 0x000fc80000000009 */
[----:B------:R-:W-:-:S04]  /*1030*/  FFMA R5, R0, R14, RZ ;  /* 0x0000000e00057223 */ /* 0x000fc800000000ff */
[----:B------:R-:W-:-:S04]  /*1040*/  FFMA R12, R11, R5, R0 ;  /* 0x000000050b0c7223 */ /* 0x000fc80000000000 */
[----:B------:R-:W-:Y:S01]  /*1050*/  FFMA R9, R14, R12, R5 ;  /* 0x0000000c0e097223 */ /* 0x000fe20000000005 */
[----:B------:R-:W-:-:S03]  /*1060*/  IADD3 R5, PT, PT, R10, 0x7f, -R13 ;  /* 0x0000007f0a057810 */ /* 0x000fc60007ffe80d */
[----:B------:R-:W-:Y:S02]  /*1070*/  FFMA R12, R11, R9, R0 ;  /* 0x000000090b0c7223 */ /* 0x000fe40000000000 */
[----:B------:R-:W-:Y:S02]  /*1080*/  IMAD.IADD R5, R5, 0x1, R4 ;  /* 0x0000000105057824 */ /* 0x000fe400078e0204 */
[----:B------:R-:W-:-:S05]  /*1090*/  FFMA R0, R14, R12, R9 ;  /* 0x0000000c0e007223 */ /* 0x000fca0000000009 */
[----:B------:R-:W-:-:S04]  /*10a0*/  SHF.R.U32.HI R3, RZ, 0x17, R0 ;  /* 0x00000017ff037819 */ /* 0x000fc80000011600 */
[----:B------:R-:W-:-:S04]  /*10b0*/  LOP3.LUT R3, R3, 0xff, RZ, 0xc0, !PT ;  /* 0x000000ff03037812 */ /* 0x000fc800078ec0ff */
[----:B------:R-:W-:-:S05]  /*10c0*/  IADD3 R11, PT, PT, R3, R5, RZ ;  /* 0x00000005030b7210 */ /* 0x000fca0007ffe0ff */
[----:B------:R-:W-:-:S05]  /*10d0*/  VIADD R3, R11, 0xffffffff ;  /* 0xffffffff0b037836 */ /* 0x000fca0000000000 */
        /* <DEDUP_REMOVED lines=9> */
[CCC-:B------:R-:W-:Y:S01]  /*1170*/  FFMA.RZ R3, R14.reuse, R12.reuse, R9.reuse ;  /* 0x0000000c0e037223 */ /* 0x1c0fe2000000c009 */
[C---:B------:R-:W-:Y:S01]  /*1180*/  IADD3 R10, PT, PT, R11.reuse, 0x20, RZ ;  /* 0x000000200b0a7810 */ /* 0x040fe20007ffe0ff */
[CCC-:B------:R-:W-:Y:S01]  /*1190*/  FFMA.RM R4, R14.reuse, R12.reuse, R9.reuse ;  /* 0x0000000c0e047223 */ /* 0x1c0fe20000004009 */
[----:B------:R-:W-:Y:S02]  /*11a0*/  ISETP.NE.AND P2, PT, R11, RZ, PT ;  /* 0x000000ff0b00720c */ /* 0x000fe40003f45270 */
[----:B------:R-:W-:Y:S01]  /*11b0*/  LOP3.LUT R5, R3, 0x7fffff, RZ, 0xc0, !PT ;  /* 0x007fffff03057812 */ /* 0x000fe200078ec0ff */
[----:B------:R-:W-:Y:S01]  /*11c0*/  FFMA.RP R3, R14, R12, R9 ;  /* 0x0000000c0e037223 */ /* 0x000fe20000008009 */
[----:B------:R-:W-:Y:S01]  /*11d0*/  IMAD.MOV R9, RZ, RZ, -R11 ;  /* 0x000000ffff097224 */ /* 0x000fe200078e0a0b */
[----:B------:R-:W-:Y:S02]  /*11e0*/  ISETP.NE.AND P1, PT, R11, RZ, PT ;  /* 0x000000ff0b00720c */ /* 0x000fe40003f25270 */
        /* <DEDUP_REMOVED lines=14> */
.L_x_30:
[----:B------:R-:W-:-:S04]  /*12d0*/  LOP3.LUT R0, R0, 0x80000000, RZ, 0xc0, !PT ;  /* 0x8000000000007812 */ /* 0x000fc800078ec0ff */
[----:B------:R-:W-:Y:S01]  /*12e0*/  LOP3.LUT R0, R0, 0x7f800000, RZ, 0xfc, !PT ;  /* 0x7f80000000007812 */ /* 0x000fe200078efcff */
[----:B------:R-:W-:Y:S06]  /*12f0*/  BRA `(.L_x_31) ;  /* 0x0000000000287947 */ /* 0x000fec0003800000 */
.L_x_29:
[----:B------:R-:W-:Y:S01]  /*1300*/  IMAD R0, R5, 0x800000, R0 ;  /* 0x0080000005007824 */ /* 0x000fe200078e0200 */
[----:B------:R-:W-:Y:S06]  /*1310*/  BRA `(.L_x_31) ;  /* 0x0000000000207947 */ /* 0x000fec0003800000 */
.L_x_28:
[----:B------:R-:W-:-:S04]  /*1320*/  LOP3.LUT R0, R10, 0x80000000, R5, 0x48, !PT ;  /* 0x800000000a007812 */ /* 0x000fc800078e4805 */
[----:B------:R-:W-:Y:S01]  /*1330*/  LOP3.LUT R0, R0, 0x7f800000, RZ, 0xfc, !PT ;  /* 0x7f80000000007812 */ /* 0x000fe200078efcff */
[----:B------:R-:W-:Y:S06]  /*1340*/  BRA `(.L_x_31) ;  /* 0x0000000000147947 */ /* 0x000fec0003800000 */
.L_x_27:
[----:B------:R-:W-:Y:S01]  /*1350*/  LOP3.LUT R0, R10, 0x80000000, R5, 0x48, !PT ;  /* 0x800000000a007812 */ /* 0x000fe200078e4805 */
[----:B------:R-:W-:Y:S06]  /*1360*/  BRA `(.L_x_31) ;  /* 0x00000000000c7947 */ /* 0x000fec0003800000 */
.L_x_26:
[----:B------:R-:W0:Y:S01]  /*1370*/  MUFU.RSQ R0, -QNAN ;  /* 0xffc0000000007908 */ /* 0x000e220000001400 */
[----:B------:R-:W-:Y:S05]  /*1380*/  BRA `(.L_x_31) ;  /* 0x0000000000047947 */ /* 0x000fea0003800000 */
.L_x_25:
[----:B------:R-:W-:-:S07]  /*1390*/  FADD.FTZ R0, R0, R3 ;  /* 0x0000000300007221 */ /* 0x000fce0000010000 */
.L_x_31:
[----:B------:R-:W-:-:S04]  /*13a0*/  HFMA2 R3, -RZ, RZ, 0, 0 ;  /* 0x00000000ff037431 */ /* 0x000fc800000001ff */
[----:B0-----:R-:W-:Y:S05]  /*13b0*/  RET.REL.NODEC R2 `(_Z20solve_forward_kernelPKfS0_Pfi) ;  /* 0xffffffec02107950 */ /* 0x001fea0003c3ffff */
.L_x_32:
        /* <DEDUP_REMOVED lines=12> */
.L_x_93:


//--------------------- .text._Z22cholesky_decomp_kernelPKfPfi --------------------------
	.section	.text._Z22cholesky_decomp_kernelPKfPfi,"ax",@progbits
	.align	128
        .global         _Z22cholesky_decomp_kernelPKfPfi
        .type           _Z22cholesky_decomp_kernelPKfPfi,@function
        .size           _Z22cholesky_decomp_kernelPKfPfi,(.L_x_95 - _Z22cholesky_decomp_kernelPKfPfi)
        .other          _Z22cholesky_decomp_kernelPKfPfi,@"STO_CUDA_ENTRY STV_DEFAULT"
_Z22cholesky_decomp_kernelPKfPfi:
.text._Z22cholesky_decomp_kernelPKfPfi:
[----:B------:R-:W-:Y:S08]  /*0000*/  LDC R1, c[0x0][0x37c] ;  /* 0x0000df00ff017b82 */ /* 0x000ff00000000800 */
[----:B------:R-:W0:Y:S02]  /*0010*/  LDC R0, c[0x0][0x390] ;  /* 0x0000e400ff007b82 */ /* 0x000e240000000800 */
[----:B0-----:R-:W-:-:S13]  /*0020*/  ISETP.GE.AND P0, PT, R0, 0x1, PT ;  /* 0x000000010000780c */ /* 0x001fda0003f06270 */
[----:B------:R-:W-:Y:S05]  /*0030*/  @!P0 EXIT ;  /* 0x000000000000894d */ /* 0x000fea0003800000 */
[----:B------:R-:W-:Y:S01]  /*0040*/  PRMT R0, RZ, 0x7610, R0 ;  /* 0x00007610ff007816 */ /* 0x000fe20000000000 */
[----:B------:R-:W0:Y:S01]  /*0050*/  LDCU.U16 UR6, c[0x0][0x390] ;  /* 0x00007200ff0677ac */ /* 0x000e220008000400 */
[----:B------:R-:W-:Y:S01]  /*0060*/  PRMT R2, RZ, 0x7610, R2 ;  /* 0x00007610ff027816 */ /* 0x000fe20000000002 */
[----:B------:R-:W1:Y:S01]  /*0070*/  LDCU.64 UR8, c[0x0][0x358] ;  /* 0x00006b00ff0877ac */ /* 0x000e620008000a00 */
[----:B------:R-:W-:-:S05]  /*0080*/  UMOV UR4, URZ ;  /* 0x000000ff00047c82 */ /* 0x000fca0008000000 */
.L_x_49:
[----:B0-2---:R-:W2:Y:S01]  /*0090*/  LDC R7, c[0x0][0x390] ;  /* 0x0000e400ff077b82 */ /* 0x005ea20000000800 */
[----:B------:R-:W-:Y:S01]  /*00a0*/  ULOP3.LUT UR10, URZ, UR4, URZ, 0x33, !UPT ;  /* 0x00000004ff0a7292 */ /* 0x000fe2000f8e33ff */
[----:B---34-:R-:W-:Y:S01]  /*00b0*/  IMAD.MOV.U32 R4, RZ, RZ, RZ ;  /* 0x000000ffff047224 */ /* 0x018fe200078e00ff */
[----:B------:R-:W-:Y:S01]  /*00c0*/  PRMT R6, RZ, 0x7610, R6 ;  /* 0x00007610ff067816 */ /* 0x000fe20000000006 */
[----:B------:R-:W-:-:S04]  /*00d0*/  UMOV UR5, UR4 ;  /* 0x0000000400057c82 */ /* 0x000fc80008000000 */
[----:B-1----:R-:W3:Y:S01]  /*00e0*/  LDC.64 R14, c[0x0][0x388] ;  /* 0x0000e200ff0e7b82 */ /* 0x002ee20000000a00 */
[C---:B--2---:R-:W-:Y:S02]  /*00f0*/  IMAD R3, R7.reuse, UR4, RZ ;  /* 0x0000000407037c24 */ /* 0x044fe4000f8e02ff */
[----:B------:R-:W-:Y:S02]  /*0100*/  VIADD R7, R7, UR10 ;  /* 0x0000000a07077c36 */ /* 0x000fe40008000000 */
[----:B------:R-:W-:-:S04]  /*0110*/  VIADD R5, R3, UR4 ;  /* 0x0000000403057c36 */ /* 0x000fc80008000000 */
[----:B---3--:R-:W-:Y:S01]  /*0120*/  IMAD.WIDE.U32 R14, R5, 0x4, R14 ;  /* 0x00000004050e7825 */ /* 0x008fe200078e000e */
[----:B------:R-:W-:-:S07]  /*0130*/  PRMT R5, RZ, 0x7610, R5 ;  /* 0x00007610ff057816 */ /* 0x000fce0000000005 */
.L_x_43:
[----:B------:R-:W-:Y:S01]  /*0140*/  ISETP.NE.AND P0, PT, R4, RZ, PT ;  /* 0x000000ff0400720c */ /* 0x000fe20003f05270 */
[----:B------:R-:W-:-:S12]  /*0150*/  HFMA2 R20, -RZ, RZ, 0, 0 ;  /* 0x00000000ff147431 */ /* 0x000fd800000001ff */
[----:B-12---:R-:W-:Y:S05]  /*0160*/  @!P0 BRA `(.L_x_33) ;  /* 0x0000000800dc8947 */ /* 0x006fea0003800000 */
[----:B------:R-:W2:Y:S01]  /*0170*/  LDCU UR7, c[0x0][0x390] ;  /* 0x00007200ff0777ac */ /* 0x000ea20008000800 */
[C---:B------:R-:W-:Y:S01]  /*0180*/  ISETP.GE.U32.AND P1, PT, R4.reuse, 0x10, PT ;  /* 0x000000100400780c */ /* 0x040fe20003f26070 */
[----:B------:R-:W-:Y:S01]  /*0190*/  IMAD.MOV.U32 R20, RZ, RZ, RZ ;  /* 0x000000ffff147224 */ /* 0x000fe200078e00ff */
[C---:B------:R-:W-:Y:S01]  /*01a0*/  LOP3.LUT P0, RZ, R4.reuse, 0xf, RZ, 0xc0, !PT ;  /* 0x0000000f04ff7812 */ /* 0x040fe2000780c0ff */
[----:B------:R-:W-:Y:S02]  /*01b0*/  IMAD.MOV.U32 R9, RZ, RZ, RZ ;  /* 0x000000ffff097224 */ /* 0x000fe400078e00ff */
[----:B--2---:R-:W-:-:S08]  /*01c0*/  IMAD R8, R4, UR7, RZ ;  /* 0x0000000704087c24 */ /* 0x004fd0000f8e02ff */
[----:B------:R-:W-:Y:S05]  /*01d0*/  @!P1 BRA `(.L_x_34) ;  /* 0x0000000400149947 */ /* 0x000fea0003800000 */
[----:B------:R-:W2:Y:S01]  /*01e0*/  LDC.64 R10, c[0x0][0x388] ;  /* 0x0000e200ff0a7b82 */ /* 0x000ea20000000a00 */
[C---:B------:R-:W-:Y:S02]  /*01f0*/  LOP3.LUT R16, R4.reuse, 0xfffffff0, RZ, 0xc0, !PT ;  /* 0xfffffff004107812 */ /* 0x040fe400078ec0ff */
[----:B------:R-:W-:Y:S02]  /*0200*/  LOP3.LUT R9, R4, 0x7ffffff0, RZ, 0xc0, !PT ;  /* 0x7ffffff004097812 */ /* 0x000fe400078ec0ff */
[----:B------:R-:W-:Y:S01]  /*0210*/  MOV R20, RZ ;  /* 0x000000ff00147202 */ /* 0x000fe20000000f00 */
[----:B------:R-:W-:Y:S01]  /*0220*/  IMAD.MOV R16, RZ, RZ, -R16 ;  /* 0x000000ffff107224 */ /* 0x000fe200078e0a10 */
[----:B--2---:R-:W-:-:S05]  /*0230*/  IADD3 R10, P1, PT, R10, 0x20, RZ ;  /* 0x000000200a0a7810 */ /* 0x004fca0007f3e0ff */
[----:B------:R-:W-:Y:S01]  /*0240*/  IMAD.X R11, RZ, RZ, R11, P1 ;  /* 0x000000ffff0b7224 */ /* 0x000fe200008e060b */
[----:B------:R-:W-:Y:S01]  /*0250*/  LEA R17, P1, R3, R10, 0x2 ;  /* 0x0000000a03117211 */ /* 0x000fe200078210ff */
[----:B------:R-:W-:-:S03]  /*0260*/  IMAD.WIDE.U32 R18, R8, 0x4, R10 ;  /* 0x0000000408127825 */ /* 0x000fc600078e000a */
[----:B------:R-:W-:-:S09]  /*0270*/  LEA.HI.X R26, R3, R11, RZ, 0x2, P1 ;  /* 0x0000000b031a7211 */ /* 0x000fd200008f14ff */
.L_x_35:
[----:B------:R-:W-:Y:S01]  /*0280*/  IMAD.MOV.U32 R12, RZ, RZ, R17 ;  /* 0x000000ffff0c7224 */ /* 0x000fe200078e0011 */
[----:B------:R-:W-:Y:S01]  /*0290*/  MOV R10, R18 ;  /* 0x00000012000a7202 */ /* 0x000fe20000000f00 */
[----:B------:R-:W-:Y:S02]  /*02a0*/  IMAD.MOV.U32 R13, RZ, RZ, R26 ;  /* 0x000000ffff0d7224 */ /* 0x000fe400078e001a */
[----:B------:R-:W-:-:S03]  /*02b0*/  IMAD.MOV.U32 R11, RZ, RZ, R19 ;  /* 0x000000ffff0b7224 */ /* 0x000fc600078e0013 */
[----:B-1----:R-:W2:Y:S04]  /*02c0*/  LDG.E R19, desc[UR8][R12.64+-0x20] ;  /* 0xffffe0080c137981 */ /* 0x002ea8000c1e1900 */
        /* <DEDUP_REMOVED lines=13> */
[----:B------:R-:W2:Y:S01]  /*03a0*/  LDG.E R19, desc[UR8][R12.64+-0xc] ;  /* 0xfffff4080c137981 */ /* 0x000ea2000c1e1900 */
[----:B----4-:R-:W-:-:S03]  /*03b0*/  FFMA R24, R21, R22, R24 ;  /* 0x0000001615187223 */ /* 0x010fc60000000018 */
[----:B------:R-:W3:Y:S04]  /*03c0*/  LDG.E R21, desc[UR8][R12.64+-0x8] ;  /* 0xfffff8080c157981 */ /* 0x000ee8000c1e1900 */
[----:B------:R-:W3:Y:S01]  /*03d0*/  LDG.E R22, desc[UR8][R10.64+-0x8] ;  /* 0xfffff8080a167981 */ /* 0x000ee2000c1e1900 */
[----:B-----5:R-:W-:-:S03]  /*03e0*/  FFMA R18, R17, R18, R24 ;  /* 0x0000001211127223 */ /* 0x020fc60000000018 */
[----:B------:R-:W4:Y:S04]  /*03f0*/  LDG.E R24, desc[UR8][R10.64+-0x4] ;  /* 0xfffffc080a187981 */ /* 0x000f28000c1e1900 */
[----:B------:R-:W5:Y:S01]  /*0400*/  LDG.E R17, desc[UR8][R12.64] ;  /* 0x000000080c117981 */ /* 0x000f62000c1e1900 */
[----:B------:R-:W-:-:S03]  /*0410*/  FFMA R26, R25, R26, R18 ;  /* 0x0000001a191a7223 */ /* 0x000fc60000000012 */
        /* <DEDUP_REMOVED lines=22> */
[----:B------:R-:W-:Y:S02]  /*0580*/  VIADD R16, R16, 0x10 ;  /* 0x0000001010107836 */ /* 0x000fe40000000000 */
[----:B-----5:R-:W-:-:S03]  /*0590*/  FFMA R18, R17, R18, R26 ;  /* 0x0000001211127223 */ /* 0x020fc6000000001a */
[----:B------:R-:W-:Y:S02]  /*05a0*/  ISETP.NE.AND P1, PT, R16, RZ, PT ;  /* 0x000000ff1000720c */ /* 0x000fe40003f25270 */
[----:B------:R-:W-:-:S05]  /*05b0*/  IADD3 R17, P2, PT, R12, 0x40, RZ ;  /* 0x000000400c117810 */ /* 0x000fca0007f5e0ff */
[----:B------:R-:W-:Y:S02]  /*05c0*/  IMAD.X R26, RZ, RZ, R13, P2 ;  /* 0x000000ffff1a7224 */ /* 0x000fe400010e060d */
[----:B--2---:R-:W-:Y:S01]  /*05d0*/  FFMA R19, R19, R20, R18 ;  /* 0x0000001413137223 */ /* 0x004fe20000000012 */
[----:B------:R-:W-:-:S03]  /*05e0*/  IADD3 R18, P3, PT, R10, 0x40, RZ ;  /* 0x000000400a127810 */ /* 0x000fc60007f7e0ff */
[----:B---3--:R-:W-:Y:S01]  /*05f0*/  FFMA R22, R22, R21, R19 ;  /* 0x0000001516167223 */ /* 0x008fe20000000013 */
[----:B------:R-:W-:-:S03]  /*0600*/  IADD3.X R19, PT, PT, RZ, R11, RZ, P3, !PT ;  /* 0x0000000bff137210 */ /* 0x000fc60001ffe4ff */
[----:B----4-:R-:W-:Y:S01]  /*0610*/  FFMA R20, R23, R24, R22 ;  /* 0x0000001817147223 */ /* 0x010fe20000000016 */
[----:B------:R-:W-:Y:S06]  /*0620*/  @P1 BRA `(.L_x_35) ;  /* 0xfffffffc00141947 */ /* 0x000fec000383ffff */
.L_x_34:
[----:B------:R-:W-:Y:S05]  /*0630*/  @!P0 BRA `(.L_x_33) ;  /* 0x0000000400a88947 */ /* 0x000fea0003800000 */
[----:B------:R-:W-:-:S04]  /*0640*/  LOP3.LUT R11, R6, 0xf, RZ, 0xc0, !PT ;  /* 0x0000000f060b7812 */ /* 0x000fc800078ec0ff */
[C---:B------:R-:W-:Y:S01]  /*0650*/  LOP3.LUT P0, RZ, R11.reuse, 0x7, RZ, 0xc0, !PT ;  /* 0x000000070bff7812 */ /* 0x040fe2000780c0ff */
[----:B------:R-:W-:-:S05]  /*0660*/  VIADD R10, R11, 0xffffffff ;  /* 0xffffffff0b0a7836 */ /* 0x000fca0000000000 */
[----:B------:R-:W-:-:S13]  /*0670*/  ISETP.GE.U32.AND P1, PT, R10, 0x7, PT ;  /* 0x000000070a00780c */ /* 0x000fda0003f26070 */
[----:B------:R-:W-:Y:S05]  /*0680*/  @!P1 BRA `(.L_x_36) ;  /* 0x00000000009c9947 */ /* 0x000fea0003800000 */
[----:B------:R-:W2:Y:S01]  /*0690*/  LDC.64 R10, c[0x0][0x388] ;  /* 0x0000e200ff0a7b82 */ /* 0x000ea20000000a00 */
[C-C-:B------:R-:W-:Y:S01]  /*06a0*/  IMAD.IADD R19, R3.reuse, 0x1, R9.reuse ;  /* 0x0000000103137824 */ /* 0x140fe200078e0209 */
[-C--:B------:R-:W-:Y:S01]  /*06b0*/  IADD3 R17, P1, PT, R3, R9.reuse, RZ ;  /* 0x0000000903117210 */ /* 0x080fe20007f3e0ff */
[C---:B------:R-:W-:Y:S01]  /*06c0*/  IMAD.IADD R23, R8.reuse, 0x1, R9 ;  /* 0x0000000108177824 */ /* 0x040fe200078e0209 */
[----:B------:R-:W-:Y:S02]  /*06d0*/  IADD3 R21, P2, PT, R8, R9, RZ ;  /* 0x0000000908157210 */ /* 0x000fe40007f5e0ff */
[----:B------:R-:W-:Y:S02]  /*06e0*/  IADD3.X R22, PT, PT, RZ, RZ, RZ, P1, !PT ;  /* 0x000000ffff167210 */ /* 0x000fe40000ffe4ff */
[----:B------:R-:W3:Y:S01]  /*06f0*/  LDC.64 R12, c[0x0][0x388] ;  /* 0x0000e200ff0c7b82 */ /* 0x000ee20000000a00 */
[----:B------:R-:W-:Y:S02]  /*0700*/  IMAD.X R24, RZ, RZ, RZ, P2 ;  /* 0x000000ffff187224 */ /* 0x000fe400010e06ff */
[----:B--2---:R-:W-:-:S04]  /*0710*/  IMAD.WIDE.U32 R18, R19, 0x4, R10 ;  /* 0x0000000413127825 */ /* 0x004fc800078e000a */
[----:B------:R-:W-:Y:S02]  /*0720*/  IMAD.WIDE.U32 R10, R23, 0x4, R10 ;  /* 0x00000004170a7825 */ /* 0x000fe400078e000a */
[----:B-1----:R-:W2:Y:S01]  /*0730*/  LDG.E R19, desc[UR8][R18.64] ;  /* 0x0000000812137981 */ /* 0x002ea2000c1e1900 */
[-C--:B---3--:R-:W-:Y:S02]  /*0740*/  LEA R16, P1, R17, R12.reuse, 0x2 ;  /* 0x0000000c11107211 */ /* 0x088fe400078210ff */
[----:B------:R-:W-:Y:S01]  /*0750*/  LEA R12, P2, R21, R12, 0x2 ;  /* 0x0000000c150c7211 */ /* 0x000fe200078410ff */
[----:B------:R-:W2:Y:S01]  /*0760*/  LDG.E R10, desc[UR8][R10.64] ;  /* 0x000000080a0a7981 */ /* 0x000ea2000c1e1900 */
[-C--:B------:R-:W-:Y:S02]  /*0770*/  LEA.HI.X R17, R17, R13.reuse, R22, 0x2, P1 ;  /* 0x0000000d11117211 */ /* 0x080fe400008f1416 */
[----:B------:R-:W-:-:S03]  /*0780*/  LEA.HI.X R13, R21, R13, R24, 0x2, P2 ;  /* 0x0000000d150d7211 */ /* 0x000fc600010f1418 */
        /* <DEDUP_REMOVED lines=14> */
[----:B------:R-:W3:Y:S04]  /*0870*/  LDG.E R27, desc[UR8][R12.64+0x18] ;  /* 0x000018080c1b7981 */ /* 0x000ee8000c1e1900 */
[----:B------:R-:W3:Y:S01]  /*0880*/  LDG.E R26, desc[UR8][R12.64+0x1c] ;  /* 0x00001c080c1a7981 */ /* 0x000ee2000c1e1900 */
[----:B----4-:R-:W-:-:S04]  /*0890*/  FFMA R21, R24, R21, R29 ;  /* 0x0000001518157223 */ /* 0x010fc8000000001d */
[----:B-----5:R-:W-:Y:S01]  /*08a0*/  FFMA R21, R22, R23, R21 ;  /* 0x0000001716157223 */ /* 0x020fe20000000015 */
[----:B------:R-:W-:-:S03]  /*08b0*/  VIADD R9, R9, 0x8 ;  /* 0x0000000809097836 */ /* 0x000fc60000000000 */
[----:B--2---:R-:W-:-:S04]  /*08c0*/  FFMA R20, R20, R25, R21 ;  /* 0x0000001914147223 */ /* 0x004fc80000000015 */
[----:B------:R-:W-:-:S04]  /*08d0*/  FFMA R11, R11, R18, R20 ;  /* 0x000000120b0b7223 */ /* 0x000fc80000000014 */
[----:B---3--:R-:W-:-:S04]  /*08e0*/  FFMA R10, R10, R27, R11 ;  /* 0x0000001b0a0a7223 */ /* 0x008fc8000000000b */
[----:B------:R-:W-:-:S07]  /*08f0*/  FFMA R20, R19, R26, R10 ;  /* 0x0000001a13147223 */ /* 0x000fce000000000a */
.L_x_36:
        /* <DEDUP_REMOVED lines=8> */
[----:B------:R-:W2:Y:S01]  /*0980*/  LDC.64 R18, c[0x0][0x388] ;  /* 0x0000e200ff127b82 */ /* 0x000ea20000000a00 */
[CC--:B------:R-:W-:Y:S01]  /*0990*/  IADD3 R13, P1, PT, R3.reuse, R9.reuse, RZ ;  /* 0x00000009030d7210 */ /* 0x0c0fe20007f3e0ff */
[C---:B------:R-:W-:Y:S01]  /*09a0*/  IMAD.IADD R25, R8.reuse, 0x1, R9 ;  /* 0x0000000108197824 */ /* 0x040fe200078e0209 */
[-C--:B------:R-:W-:Y:S02]  /*09b0*/  IADD3 R17, PT, PT, R3, R9.reuse, RZ ;  /* 0x0000000903117210 */ /* 0x080fe40007ffe0ff */
[----:B------:R-:W-:Y:S01]  /*09c0*/  IADD3 R22, P2, PT, R8, R9, RZ ;  /* 0x0000000908167210 */ /* 0x000fe20007f5e0ff */
[----:B------:R-:W-:Y:S02]  /*09d0*/  IMAD.X R24, RZ, RZ, RZ, P1 ;  /* 0x000000ffff187224 */ /* 0x000fe400008e06ff */
[----:B------:R-:W3:Y:S02]  /*09e0*/  LDC.64 R10, c[0x0][0x388] ;  /* 0x0000e200ff0a7b82 */ /* 0x000ee40000000a00 */
[----:B------:R-:W-:-:S02]  /*09f0*/  IMAD.X R23, RZ, RZ, RZ, P2 ;  /* 0x000000ffff177224 */ /* 0x000fc400010e06ff */
[----:B--2---:R-:W-:-:S04]  /*0a00*/  IMAD.WIDE.U32 R16, R17, 0x4, R18 ;  /* 0x0000000411107825 */ /* 0x004fc800078e0012 */
[----:B------:R-:W-:Y:S02]  /*0a10*/  IMAD.WIDE.U32 R18, R25, 0x4, R18 ;  /* 0x0000000419127825 */ /* 0x000fe400078e0012 */
[----:B-1----:R-:W2:Y:S01]  /*0a20*/  LDG.E R17, desc[UR8][R16.64] ;  /* 0x0000000810117981 */ /* 0x002ea2000c1e1900 */
[CC--:B---3--:R-:W-:Y:S02]  /*0a30*/  LEA R12, P1, R13.reuse, R10.reuse, 0x2 ;  /* 0x0000000a0d0c7211 */ /* 0x0c8fe400078210ff */
[C---:B------:R-:W-:Y:S01]  /*0a40*/  LEA R10, P2, R22.reuse, R10, 0x2 ;  /* 0x0000000a160a7211 */ /* 0x040fe200078410ff */
        /* <DEDUP_REMOVED lines=8> */
[----:B------:R-:W5:Y:S01]  /*0ad0*/  LDG.E R26, desc[UR8][R10.64+0xc] ;  /* 0x00000c080a1a7981 */ /* 0x000f62000c1e1900 */
[----:B------:R-:W-:Y:S01]  /*0ae0*/  IADD3 R9, PT, PT, R9, 0x4, RZ ;  /* 0x0000000409097810 */ /* 0x000fe20007ffe0ff */
[----:B--2---:R-:W-:-:S04]  /*0af0*/  FFMA R20, R17, R18, R20 ;  /* 0x0000001211147223 */ /* 0x004fc80000000014 */
[----:B---3--:R-:W-:-:S04]  /*0b00*/  FFMA R20, R23, R22, R20 ;  /* 0x0000001617147223 */ /* 0x008fc80000000014 */
[----:B----4-:R-:W-:-:S04]  /*0b10*/  FFMA R20, R25, R24, R20 ;  /* 0x0000001819147223 */ /* 0x010fc80000000014 */
[----:B-----5:R-:W-:-:S07]  /*0b20*/  FFMA R20, R27, R26, R20 ;  /* 0x0000001a1b147223 */ /* 0x020fce0000000014 */
.L_x_37:
[----:B------:R-:W-:Y:S05]  /*0b30*/  @!P0 BRA `(.L_x_33) ;  /* 0x0000000000688947 */ /* 0x000fea0003800000 */
[----:B------:R-:W2:Y:S01]  /*0b40*/  LDC.64 R12, c[0x0][0x388] ;  /* 0x0000e200ff0c7b82 */ /* 0x000ea20000000a00 */
[--C-:B------:R-:W-:Y:S02]  /*0b50*/  IMAD.IADD R11, R3, 0x1, R9.reuse ;  /* 0x00000001030b7824 */ /* 0x100fe400078e0209 */
[----:B------:R-:W-:Y:S02]  /*0b60*/  IMAD.IADD R17, R8, 0x1, R9 ;  /* 0x0000000108117824 */ /* 0x000fe400078e0209 */
[----:B--2---:R-:W-:-:S04]  /*0b70*/  IMAD.WIDE.U32 R10, R11, 0x4, R12 ;  /* 0x000000040b0a7825 */ /* 0x004fc800078e000c */
[----:B------:R-:W-:Y:S02]  /*0b80*/  IMAD.WIDE.U32 R12, R17, 0x4, R12 ;  /* 0x00000004110c7825 */ /* 0x000fe400078e000c */
[----:B-1----:R-:W2:Y:S04]  /*0b90*/  LDG.E R11, desc[UR8][R10.64] ;  /* 0x000000080a0b7981 */ /* 0x002ea8000c1e1900 */
[----:B------:R-:W2:Y:S01]  /*0ba0*/  LDG.E R12, desc[UR8][R12.64] ;  /* 0x000000080c0c7981 */ /* 0x000ea2000c1e1900 */
[----:B------:R-:W-:Y:S01]  /*0bb0*/  ISETP.NE.AND P0, PT, R21, 0x1, PT ;  /* 0x000000011500780c */ /* 0x000fe20003f05270 */
[----:B--2---:R-:W-:-:S12]  /*0bc0*/  FFMA R20, R11, R12, R20 ;  /* 0x0000000c0b147223 */ /* 0x004fd80000000014 */
[----:B------:R-:W-:Y:S05]  /*0bd0*/  @!P0 BRA `(.L_x_33) ;  /* 0x0000000000408947 */ /* 0x000fea0003800000 */
[----:B------:R-:W1:Y:S01]  /*0be0*/  LDC.64 R10, c[0x0][0x388] ;  /* 0x0000e200ff0a7b82 */ /* 0x000e620000000a00 */
[-C--:B------:R-:W-:Y:S02]  /*0bf0*/  IADD3 R16, P0, PT, R3, R9.reuse, RZ ;  /* 0x0000000903107210 */ /* 0x080fe40007f1e0ff */
[----:B------:R-:W-:-:S03]  /*0c00*/  IADD3 R12, P1, PT, R8, R9, RZ ;  /* 0x00000009080c7210 */ /* 0x000fc60007f3e0ff */
[----:B------:R-:W-:Y:S01]  /*0c10*/  IMAD.X R9, RZ, RZ, RZ, P0 ;  /* 0x000000ffff097224 */ /* 0x000fe200000e06ff */
[----:B------:R-:W-:Y:S02]  /*0c20*/  IADD3.X R13, PT, PT, RZ, RZ, RZ, P1, !PT ;  /* 0x000000ffff0d7210 */ /* 0x000fe40000ffe4ff */
[----:B------:R-:W-:Y:S02]  /*0c30*/  ISETP.NE.AND P0, PT, R21, 0x2, PT ;  /* 0x000000021500780c */ /* 0x000fe40003f05270 */
[-C--:B-1----:R-:W-:Y:S02]  /*0c40*/  LEA R8, P1, R16, R10.reuse, 0x2 ;  /* 0x0000000a10087211 */ /* 0x082fe400078210ff */
[----:B------:R-:W-:Y:S02]  /*0c50*/  LEA R10, P2, R12, R10, 0x2 ;  /* 0x0000000a0c0a7211 */ /* 0x000fe400078410ff */
[-C--:B------:R-:W-:Y:S02]  /*0c60*/  LEA.HI.X R9, R16, R11.reuse, R9, 0x2, P1 ;  /* 0x0000000b10097211 */ /* 0x080fe400008f1409 */
[----:B------:R-:W-:-:S03]  /*0c70*/  LEA.HI.X R11, R12, R11, R13, 0x2, P2 ;  /* 0x0000000b0c0b7211 */ /* 0x000fc600010f140d */
[----:B------:R-:W2:Y:S04]  /*0c80*/  LDG.E R13, desc[UR8][R8.64+0x4] ;  /* 0x00000408080d7981 */ /* 0x000ea8000c1e1900 */
[----:B------:R-:W2:Y:S04]  /*0c90*/  LDG.E R12, desc[UR8][R10.64+0x4] ;  /* 0x000004080a0c7981 */ /* 0x000ea8000c1e1900 */
[----:B------:R-:W3:Y:S04]  /*0ca0*/  @P0 LDG.E R16, desc[UR8][R10.64+0x8] ;  /* 0x000008080a100981 */ /* 0x000ee8000c1e1900 */
[----:B------:R-:W3:Y:S01]  /*0cb0*/  @P0 LDG.E R17, desc[UR8][R8.64+0x8] ;  /* 0x0000080808110981 */ /* 0x000ee2000c1e1900 */
[----:B--2---:R-:W-:-:S04]  /*0cc0*/  FFMA R20, R13, R12, R20 ;  /* 0x0000000c0d147223 */ /* 0x004fc80000000014 */
[----:B---3--:R-:W-:-:S07]  /*0cd0*/  @P0 FFMA R20, R17, R16, R20 ;  /* 0x0000001011140223 */ /* 0x008fce0000000014 */
.L_x_33:
[----:B------:R-:W2:Y:S01]  /*0ce0*/  LDC.64 R8, c[0x0][0x380] ;  /* 0x0000e000ff087b82 */ /* 0x000ea20000000a00 */
[----:B------:R-:W-:-:S04]  /*0cf0*/  IMAD.IADD R10, R3, 0x1, R4 ;  /* 0x00000001030a7824 */ /* 0x000fc800078e0204 */
[----:B--2---:R-:W-:-:S06]  /*0d00*/  IMAD.WIDE.U32 R8, R10, 0x4, R8 ;  /* 0x000000040a087825 */ /* 0x004fcc00078e0008 */
[----:B-1----:R-:W2:Y:S01]  /*0d10*/  LDG.E R9, desc[UR8][R8.64] ;  /* 0x0000000808097981 */ /* 0x002ea2000c1e1900 */
[----:B------:R-:W-:Y:S01]  /*0d20*/  ISETP.NE.AND P0, PT, R4, UR4, PT ;  /* 0x0000000404007c0c */ /* 0x000fe2000bf05270 */
[----:B--2---:R-:W-:-:S12]  /*0d30*/  FADD R20, R9, -R20 ;  /* 0x8000001409147221 */ /* 0x004fd80000000000 */
[----:B------:R-:W-:Y:S05]  /*0d40*/  @P0 BRA `(.L_x_38) ;  /* 0x00000000003c0947 */ /* 0x000fea0003800000 */
[----:B------:R-:W-:-:S04]  /*0d50*/  FMNMX R8, R20, 9.999999682655225389e-21, !PT ;  /* 0x1e3ce50814087809 */ /* 0x000fc80007800000 */
[----:B------:R1:W2:Y:S01]  /*0d60*/  MUFU.RSQ R11, R8 ;  /* 0x00000008000b7308 */ /* 0x0002a20000001400 */
[----:B------:R-:W-:-:S05]  /*0d70*/  VIADD R9, R8, 0xf3000000 ;  /* 0xf300000008097836 */ /* 0x000fca0000000000 */
[----:B------:R-:W-:-:S13]  /*0d80*/  ISETP.GT.U32.AND P0, PT, R9, 0x727fffff, PT ;  /* 0x727fffff0900780c */ /* 0x000fda0003f04070 */
[----:B-12---:R-:W-:Y:S05]  /*0d90*/  @!P0 BRA `(.L_x_39) ;  /* 0x0000000000108947 */ /* 0x006fea0003800000 */
[----:B------:R-:W-:-:S07]  /*0da0*/  MOV R12, 0xdc0 ;  /* 0x00000dc0000c7802 */ /* 0x000fce0000000f00 */
[----:B0-----:R-:W-:Y:S05]  /*0db0*/  CALL.REL.NOINC `($__internal_2_$__cuda_sm20_sqrt_rn_f32_slowpath) ;  /* 0x0000000400ac7944 */ /* 0x001fea0003c00000 */
[----:B------:R-:W-:Y:S01]  /*0dc0*/  IMAD.MOV.U32 R9, RZ, RZ, R10 ;  /* 0x000000ffff097224 */ /* 0x000fe200078e000a */
[----:B------:R-:W-:Y:S06]  /*0dd0*/  BRA `(.L_x_40) ;  /* 0x0000000000107947 */ /* 0x000fec0003800000 */
.L_x_39:
[----:B------:R-:W-:Y:S01]  /*0de0*/  FMUL.FTZ R9, R8, R11 ;  /* 0x0000000b08097220 */ /* 0x000fe20000410000 */
[----:B------:R-:W-:-:S03]  /*0df0*/  FMUL.FTZ R10, R11, 0.5 ;  /* 0x3f0000000b0a7820 */ /* 0x000fc60000410000 */
[----:B------:R-:W-:-:S04]  /*0e00*/  FFMA R8, -R9, R9, R8 ;  /* 0x0000000909087223 */ /* 0x000fc80000000108 */
[----:B------:R-:W-:-:S07]  /*0e10*/  FFMA R9, R8, R10, R9 ;  /* 0x0000000a08097223 */ /* 0x000fce0000000009 */
.L_x_40:
[----:B------:R1:W-:Y:S01]  /*0e20*/  STG.E desc[UR8][R14.64], R9 ;  /* 0x000000090e007986 */ /* 0x0003e2000c101908 */
[----:B------:R-:W-:Y:S05]  /*0e30*/  BRA `(.L_x_41) ;  /* 0x00000000004c7947 */ /* 0x000fea0003800000 */
.L_x_38:
[----:B------:R-:W1:Y:S08]  /*0e40*/  LDC R11, c[0x0][0x390] ;  /* 0x0000e400ff0b7b82 */ /* 0x000e700000000800 */
[----:B------:R-:W2:Y:S01]  /*0e50*/  LDC.64 R8, c[0x0][0x388] ;  /* 0x0000e200ff087b82 */ /* 0x000ea20000000a00 */
[----:B-1----:R-:W-:-:S04]  /*0e60*/  IMAD R11, R4, R11, R4 ;  /* 0x0000000b040b7224 */ /* 0x002fc800078e0204 */
[----:B--2---:R-:W-:-:S06]  /*0e70*/  IMAD.WIDE.U32 R8, R11, 0x4, R8 ;  /* 0x000000040b087825 */ /* 0x004fcc00078e0008 */
[----:B------:R-:W2:Y:S02]  /*0e80*/  LDG.E R9, desc[UR8][R8.64] ;  /* 0x0000000808097981 */ /* 0x000ea4000c1e1900 */
[----:B--2---:R-:W1:Y:S08]  /*0e90*/  MUFU.RCP R11, R9 ;  /* 0x00000009000b7308 */ /* 0x004e700000001000 */
[----:B------:R-:W2:Y:S01]  /*0ea0*/  FCHK P0, R20, R9 ;  /* 0x0000000914007302 */ /* 0x000ea20000000000 */
[----:B-1----:R-:W-:-:S04]  /*0eb0*/  FFMA R12, -R9, R11, 1 ;  /* 0x3f800000090c7423 */ /* 0x002fc8000000010b */
[----:B------:R-:W-:-:S04]  /*0ec0*/  FFMA R11, R11, R12, R11 ;  /* 0x0000000c0b0b7223 */ /* 0x000fc8000000000b */
[----:B------:R-:W-:-:S04]  /*0ed0*/  FFMA R12, R20, R11, RZ ;  /* 0x0000000b140c7223 */ /* 0x000fc800000000ff */
[----:B------:R-:W-:-:S04]  /*0ee0*/  FFMA R13, -R9, R12, R20 ;  /* 0x0000000c090d7223 */ /* 0x000fc80000000114 */
[----:B------:R-:W-:Y:S01]  /*0ef0*/  FFMA R13, R11, R13, R12 ;  /* 0x0000000d0b0d7223 */ /* 0x000fe2000000000c */
[----:B--2---:R-:W-:Y:S06]  /*0f00*/  @!P0 BRA `(.L_x_42) ;  /* 0x00000000000c8947 */ /* 0x004fec0003800000 */
[----:B------:R-:W-:-:S07]  /*0f10*/  MOV R12, 0xf30 ;  /* 0x00000f30000c7802 */ /* 0x000fce0000000f00 */
[----:B0-----:R-:W-:Y:S05]  /*0f20*/  CALL.REL.NOINC `($__internal_3_$__cuda_sm3x_div_rn_noftz_f32_slowpath) ;  /* 0x0000000400b07944 */ /* 0x001fea0003c00000 */
[----:B------:R-:W-:-:S07]  /*0f30*/  MOV R13, R8 ;  /* 0x00000008000d7202 */ /* 0x000fce0000000f00 */
.L_x_42:
[----:B------:R-:W1:Y:S02]  /*0f40*/  LDC.64 R8, c[0x0][0x388] ;  /* 0x0000e200ff087b82 */ /* 0x000e640000000a00 */
[----:B-1----:R-:W-:-:S05]  /*0f50*/  IMAD.WIDE.U32 R10, R10, 0x4, R8 ;  /* 0x000000040a0a7825 */ /* 0x002fca00078e0008 */
[----:B------:R2:W-:Y:S02]  /*0f60*/  STG.E desc[UR8][R10.64], R13 ;  /* 0x0000000d0a007986 */ /* 0x0005e4000c101908 */
.L_x_41:
[----:B------:R-:W-:Y:S01]  /*0f70*/  ISETP.NE.AND P0, PT, R4, UR4, PT ;  /* 0x0000000404007c0c */ /* 0x000fe2000bf05270 */
[----:B------:R-:W-:Y:S02]  /*0f80*/  VIADD R6, R6, 0x1 ;  /* 0x0000000106067836 */ /* 0x000fe40000000000 */
[----:B------:R-:W-:Y:S02]  /*0f90*/  VIADD R5, R5, 0x1 ;  /* 0x0000000105057836 */ /* 0x000fe40000000000 */
[----:B------:R-:W-:-:S08]  /*0fa0*/  VIADD R4, R4, 0x1 ;  /* 0x0000000104047836 */ /* 0x000fd00000000000 */
[----:B------:R-:W-:Y:S05]  /*0fb0*/  @P0 BRA `(.L_x_43) ;  /* 0xfffffff000600947 */ /* 0x000fea000383ffff */
[----:B------:R-:W3:Y:S01]  /*0fc0*/  LDCU UR11, c[0x0][0x390] ;  /* 0x00007200ff0b77ac */ /* 0x000ee20008000800 */
[----:B------:R-:W-:-:S04]  /*0fd0*/  UIADD3 UR4, UPT, UPT, UR4, 0x1, URZ ;  /* 0x0000000104047890 */ /* 0x000fc8000fffe0ff */
[----:B---3--:R-:W-:-:S09]  /*0fe0*/  UISETP.GE.AND UP0, UPT, UR4, UR11, UPT ;  /* 0x0000000b0400728c */ /* 0x008fd2000bf06270 */
[----:B------:R-:W-:Y:S05]  /*0ff0*/  BRA.U UP0, `(.L_x_44) ;  /* 0x0000000500087547 */ /* 0x000fea000b800000 */
[----:B------:R-:W-:Y:S01]  /*1000*/  UIADD3 UR5, UPT, UPT, -UR5, -0x2, UR11 ;  /* 0xfffffffe05057890 */ /* 0x000fe2000fffe10b */
[----:B------:R-:W-:-:S03]  /*1010*/  LOP3.LUT P1, RZ, R7, 0x7, RZ, 0xc0, !PT ;  /* 0x0000000707ff7812 */ /* 0x000fc6000782c0ff */
[----:B------:R-:W-:-:S03]  /*1020*/  UISETP.GE.U32.AND UP0, UPT, UR5, 0x7, UPT ;  /* 0x000000070500788c */ /* 0x000fc6000bf06070 */
[----:B------:R-:W-:-:S06]  /*1030*/  UMOV UR5, UR4 ;  /* 0x0000000400057c82 */ /* 0x000fcc0008000000 */
[----:B------:R-:W-:Y:S05]  /*1040*/  BRA.U !UP0, `(.L_x_45) ;  /* 0x0000000108447547 */ /* 0x000fea000b800000 */
[----:B-1----:R-:W1:Y:S01]  /*1050*/  LDC.64 R8, c[0x0][0x388] ;  /* 0x0000e200ff087b82 */ /* 0x002e620000000a00 */
[----:B------:R-:W-:Y:S01]  /*1060*/  LOP3.LUT R7, R7, 0xfffffff8, RZ, 0xc0, !PT ;  /* 0xfffffff807077812 */ /* 0x000fe200078ec0ff */
[----:B------:R-:W-:-:S06]  /*1070*/  UMOV UR5, UR4 ;  /* 0x0000000400057c82 */ /* 0x000fcc0008000000 */
.L_x_46:
[----:B---3--:R-:W-:Y:S01]  /*1080*/  IADD3 R5, PT, PT, R3, UR5, RZ ;  /* 0x0000000503057c10 */ /* 0x008fe2000fffe0ff */
[----:B------:R-:W-:-:S04]  /*1090*/  UIADD3 UR5, UPT, UPT, UR5, 0x8, URZ ;  /* 0x0000000805057890 */ /* 0x000fc8000fffe0ff */
[----:B-1----:R-:W-:Y:S01]  /*10a0*/  IMAD.WIDE.U32 R4, R5, 0x4, R8 ;  /* 0x0000000405047825 */ /* 0x002fe200078e0008 */
[----:B------:R-:W-:-:S04]  /*10b0*/  UIADD3 UR7, UPT, UPT, UR10, UR5, URZ ;  /* 0x000000050a077290 */ /* 0x000fc8000fffe0ff */
[----:B------:R3:W-:Y:S02]  /*10c0*/  STG.E desc[UR8][R4.64], RZ ;  /* 0x000000ff04007986 */ /* 0x0007e4000c101908 */
[----:B------:R-:W-:Y:S02]  /*10d0*/  ISETP.NE.AND P0, PT, R7, UR7, PT ;  /* 0x0000000707007c0c */ /* 0x000fe4000bf05270 */
[----:B------:R3:W-:Y:S04]  /*10e0*/  STG.E desc[UR8][R4.64+0x4], RZ ;  /* 0x000004ff04007986 */ /* 0x0007e8000c101908 */
[----:B------:R3:W-:Y:S04]  /*10f0*/  STG.E desc[UR8][R4.64+0x8], RZ ;  /* 0x000008ff04007986 */ /* 0x0007e8000c101908 */
[----:B------:R3:W-:Y:S04]  /*1100*/  STG.E desc[UR8][R4.64+0xc], RZ ;  /* 0x00000cff04007986 */ /* 0x0007e8000c101908 */
[----:B------:R3:W-:Y:S04]  /*1110*/  STG.E desc[UR8][R4.64+0x10], RZ ;  /* 0x000010ff04007986 */ /* 0x0007e8000c101908 */
[----:B------:R3:W-:Y:S04]  /*1120*/  STG.E desc[UR8][R4.64+0x14], RZ ;  /* 0x000014ff04007986 */ /* 0x0007e8000c101908 */
[----:B------:R3:W-:Y:S04]  /*1130*/  STG.E desc[UR8][R4.64+0x18], RZ ;  /* 0x000018ff04007986 */ /* 0x0007e8000c101908 */
[----:B------:R3:W-:Y:S01]  /*1140*/  STG.E desc[UR8][R4.64+0x1c], RZ ;  /* 0x00001cff04007986 */ /* 0x0007e2000c101908 */
[----:B------:R-:W-:Y:S05]  /*1150*/  @P0 BRA `(.L_x_46) ;  /* 0xfffffffc00c80947 */ /* 0x000fea000383ffff */
.L_x_45:
[----:B------:R-:W-:Y:S05]  /*1160*/  @!P1 BRA `(.L_x_44) ;  /* 0x0000000000ac9947 */ /* 0x000fea0003800000 */
[----:B---3--:R-:W-:-:S05]  /*1170*/  LOP3.LUT R4, RZ, R2, RZ, 0x33, !PT ;  /* 0x00000002ff047212 */ /* 0x008fca00078e33ff */
[----:B0-----:R-:W-:-:S05]  /*1180*/  VIADD R4, R4, UR6 ;  /* 0x0000000604047c36 */ /* 0x001fca0008000000 */
[----:B------:R-:W-:-:S04]  /*1190*/  LOP3.LUT R4, R4, 0x7, RZ, 0xc0, !PT ;  /* 0x0000000704047812 */ /* 0x000fc800078ec0ff */
[C---:B------:R-:W-:Y:S01]  /*11a0*/  LOP3.LUT P1, RZ, R4.reuse, 0x3, RZ, 0xc0, !PT ;  /* 0x0000000304ff7812 */ /* 0x040fe2000782c0ff */
[----:B------:R-:W-:-:S05]  /*11b0*/  VIADD R5, R4, 0xffffffff ;  /* 0xffffffff04057836 */ /* 0x000fca0000000000 */
[----:B------:R-:W-:-:S13]  /*11c0*/  ISETP.GE.U32.AND P0, PT, R5, 0x3, PT ;  /* 0x000000030500780c */ /* 0x000fda0003f06070 */
[----:B------:R-:W-:Y:S05]  /*11d0*/  @!P0 BRA `(.L_x_47) ;  /* 0x0000000000348947 */ /* 0x000fea0003800000 */
[----:B--2---:R-:W0:Y:S01]  /*11e0*/  LDC.64 R10, c[0x0][0x388] ;  /* 0x0000e200ff0a7b82 */ /* 0x004e220000000a00 */
[C---:B------:R-:W-:Y:S01]  /*11f0*/  IADD3 R8, P0, PT, R3.reuse, UR5, RZ ;  /* 0x0000000503087c10 */ /* 0x040fe2000ff1e0ff */
[----:B------:R-:W-:Y:S01]  /*1200*/  VIADD R7, R3, UR5 ;  /* 0x0000000503077c36 */ /* 0x000fe20008000000 */
[----:B------:R-:W-:Y:S02]  /*1210*/  UIADD3 UR5, UPT, UPT, UR5, 0x4, URZ ;  /* 0x0000000405057890 */ /* 0x000fe4000fffe0ff */
[----:B-1----:R-:W-:-:S03]  /*1220*/  IADD3.X R9, PT, PT, RZ, RZ, RZ, P0, !PT ;  /* 0x000000ffff097210 */ /* 0x002fc600007fe4ff */
[----:B------:R-:W1:Y:S01]  /*1230*/  LDC.64 R4, c[0x0][0x388] ;  /* 0x0000e200ff047b82 */ /* 0x000e620000000a00 */
[----:B0-----:R-:W-:Y:S01]  /*1240*/  LEA R6, P0, R8, R10, 0x2 ;  /* 0x0000000a08067211 */ /* 0x001fe200078010ff */
[----:B-1----:R-:W-:-:S03]  /*1250*/  IMAD.WIDE.U32 R4, R7, 0x4, R4 ;  /* 0x0000000407047825 */ /* 0x002fc600078e0004 */
[----:B------:R-:W-:Y:S02]  /*1260*/  LEA.HI.X R7, R8, R11, R9, 0x2, P0 ;  /* 0x0000000b08077211 */ /* 0x000fe400000f1409 */
[----:B------:R0:W-:Y:S04]  /*1270*/  STG.E desc[UR8][R4.64], RZ ;  /* 0x000000ff04007986 */ /* 0x0001e8000c101908 */
[----:B------:R0:W-:Y:S04]  /*1280*/  STG.E desc[UR8][R6.64+0x4], RZ ;  /* 0x000004ff06007986 */ /* 0x0001e8000c101908 */
[----:B------:R0:W-:Y:S04]  /*1290*/  STG.E desc[UR8][R6.64+0x8], RZ ;  /* 0x000008ff06007986 */ /* 0x0001e8000c101908 */
[----:B------:R0:W-:Y:S02]  /*12a0*/  STG.E desc[UR8][R6.64+0xc], RZ ;  /* 0x00000cff06007986 */ /* 0x0001e4000c101908 */
.L_x_47:
[----:B------:R-:W-:Y:S05]  /*12b0*/  @!P1 BRA `(.L_x_44) ;  /* 0x0000000000589947 */ /* 0x000fea0003800000 */
[----:B0-----:R-:W-:-:S05]  /*12c0*/  LOP3.LUT R4, R0, 0x3, RZ, 0x3c, !PT ;  /* 0x0000000300047812 */ /* 0x001fca00078e3cff */
[----:B------:R-:W-:-:S05]  /*12d0*/  VIADD R4, R4, UR6 ;  /* 0x0000000604047c36 */ /* 0x000fca0008000000 */
[C---:B------:R-:W-:Y:S02]  /*12e0*/  LOP3.LUT R5, R4.reuse, 0x1, RZ, 0xc0, !PT ;  /* 0x0000000104057812 */ /* 0x040fe400078ec0ff */
[----:B------:R-:W-:Y:S02]  /*12f0*/  LOP3.LUT R4, R4, 0x3, RZ, 0xc0, !PT ;  /* 0x0000000304047812 */ /* 0x000fe400078ec0ff */
[----:B------:R-:W-:Y:S02]  /*1300*/  ISETP.NE.U32.AND P1, PT, R5, 0x1, PT ;  /* 0x000000010500780c */ /* 0x000fe40003f25070 */
[----:B------:R-:W-:-:S11]  /*1310*/  ISETP.NE.AND P0, PT, R4, 0x1, PT ;  /* 0x000000010400780c */ /* 0x000fd60003f05270 */
[----:B-1----:R-:W0:Y:S02]  /*1320*/  @!P1 LDC.64 R8, c[0x0][0x388] ;  /* 0x0000e200ff089b82 */ /* 0x002e240000000a00 */
[----:B------:R-:W-:Y:S05]  /*1330*/  @!P0 BRA `(.L_x_48) ;  /* 0x00000000002c8947 */ /* 0x000fea0003800000 */
[----:B--2---:R-:W1:Y:S01]  /*1340*/  LDC.64 R12, c[0x0][0x388] ;  /* 0x0000e200ff0c7b82 */ /* 0x004e620000000a00 */
[C---:B------:R-:W-:Y:S01]  /*1350*/  IADD3 R10, P0, PT, R3.reuse, UR5, RZ ;  /* 0x00000005030a7c10 */ /* 0x040fe2000ff1e0ff */
[----:B------:R-:W-:Y:S01]  /*1360*/  VIADD R7, R3, UR5 ;  /* 0x0000000503077c36 */ /* 0x000fe20008000000 */
[----:B------:R-:W-:-:S03]  /*1370*/  UIADD3 UR5, UPT, UPT, UR5, 0x2, URZ ;  /* 0x0000000205057890 */ /* 0x000fc6000fffe0ff */
[----:B------:R-:W-:Y:S02]  /*1380*/  IMAD.X R11, RZ, RZ, RZ, P0 ;  /* 0x000000ffff0b7224 */ /* 0x000fe400000e06ff */
[----:B------:R-:W2:Y:S01]  /*1390*/  LDC.64 R4, c[0x0][0x388] ;  /* 0x0000e200ff047b82 */ /* 0x000ea20000000a00 */
[----:B-1----:R-:W-:Y:S01]  /*13a0*/  LEA R6, P0, R10, R12, 0x2 ;  /* 0x0000000c0a067211 */ /* 0x002fe200078010ff */
[----:B--2---:R-:W-:-:S03]  /*13b0*/  IMAD.WIDE.U32 R4, R7, 0x4, R4 ;  /* 0x0000000407047825 */ /* 0x004fc600078e0004 */
[----:B------:R-:W-:Y:S02]  /*13c0*/  LEA.HI.X R7, R10, R13, R11, 0x2, P0 ;  /* 0x0000000d0a077211 */ /* 0x000fe400000f140b */
[----:B------:R1:W-:Y:S04]  /*13d0*/  STG.E desc[UR8][R4.64], RZ ;  /* 0x000000ff04007986 */ /* 0x0003e8000c101908 */
[----:B------:R1:W-:Y:S03]  /*13e0*/  STG.E desc[UR8][R6.64+0x4], RZ ;  /* 0x000004ff06007986 */ /* 0x0003e6000c101908 */
.L_x_48:
[----:B-1----:R-:W-:-:S05]  /*13f0*/  @!P1 IADD3 R5, PT, PT, R3, UR5, RZ ;  /* 0x0000000503059c10 */ /* 0x002fca000fffe0ff */
[----:B0-----:R-:W-:-:S05]  /*1400*/  @!P1 IMAD.WIDE.U32 R4, R5, 0x4, R8 ;  /* 0x0000000405049825 */ /* 0x001fca00078e0008 */
[----:B------:R4:W-:Y:S02]  /*1410*/  @!P1 STG.E desc[UR8][R4.64], RZ ;  /* 0x000000ff04009986 */ /* 0x0009e4000c101908 */
.L_x_44:
[----:B------:R-:W-:Y:S01]  /*1420*/  UISETP.NE.AND UP0, UPT, UR4, UR11, UPT ;  /* 0x0000000b0400728c */ /* 0x000fe2000bf05270 */
[----:B------:R-:W-:Y:S02]  /*1430*/  VIADD R2, R2, 0x1 ;  /* 0x0000000102027836 */ /* 0x000fe40000000000 */
[----:B------:R-:W-:-:S06]  /*1440*/  VIADD R0, R0, 0x1 ;  /* 0x0000000100007836 */ /* 0x000fcc0000000000 */
[----:B------:R-:W-:Y:S05]  /*1450*/  BRA.U UP0, `(.L_x_49) ;  /* 0xffffffed000c7547 */ /* 0x000fea000b83ffff */
[----:B0-----:R-:W-:Y:S05]  /*1460*/  EXIT ;  /* 0x000000000000794d */ /* 0x001fea0003800000 */
        .weak           $__internal_2_$__cuda_sm20_sqrt_rn_f32_slowpath
        .type           $__internal_2_$__cuda_sm20_sqrt_rn_f32_slowpath,@function
        .size           $__internal_2_$__cuda_sm20_sqrt_rn_f32_slowpath,($__internal_3_$__cuda_sm3x_div_rn_noftz_f32_slowpath - $__internal_2_$__cuda_sm20_sqrt_rn_f32_slowpath)
$__internal_2_$__cuda_sm20_sqrt_rn_f32_slowpath:
[----:B------:R-:W-:-:S13]  /*1470*/  LOP3.LUT P0, RZ, R8, 0x7fffffff, RZ, 0xc0, !PT ;  /* 0x7fffffff08ff7812 */ /* 0x000fda000780c0ff */
[----:B------:R-:W-:Y:S01]  /*1480*/  @!P0 IMAD.MOV.U32 R9, RZ, RZ, R8 ;  /* 0x000000ffff098224 */ /* 0x000fe200078e0008 */
[----:B------:R-:W-:Y:S06]  /*1490*/  @!P0 BRA `(.L_x_50) ;  /* 0x0000000000448947 */ /* 0x000fec0003800000 */
[----:B------:R-:W-:-:S13]  /*14a0*/  FSETP.GEU.FTZ.AND P0, PT, R8, RZ, PT ;  /* 0x000000ff0800720b */ /* 0x000fda0003f1e000 */
[----:B------:R-:W-:Y:S01]  /*14b0*/  @!P0 MOV R9, 0x7fffffff ;  /* 0x7fffffff00098802 */ /* 0x000fe20000000f00 */
[----:B------:R-:W-:Y:S06]  /*14c0*/  @!P0 BRA `(.L_x_50) ;  /* 0x0000000000388947 */ /* 0x000fec0003800000 */
[----:B------:R-:W-:-:S13]  /*14d0*/  FSETP.GTU.FTZ.AND P0, PT, |R8|, +INF , PT ;  /* 0x7f8000000800780b */ /* 0x000fda0003f1c200 */
[----:B------:R-:W-:Y:S01]  /*14e0*/  @P0 FADD.FTZ R9, R8, 1 ;  /* 0x3f80000008090421 */ /* 0x000fe20000010000 */
[----:B------:R-:W-:Y:S06]  /*14f0*/  @P0 BRA `(.L_x_50) ;  /* 0x00000000002c0947 */ /* 0x000fec0003800000 */
[----:B------:R-:W-:-:S13]  /*1500*/  FSETP.NEU.FTZ.AND P0, PT, |R8|, +INF , PT ;  /* 0x7f8000000800780b */ /* 0x000fda0003f1d200 */
[----:B------:R-:W-:Y:S01]  /*1510*/  @!P0 IMAD.MOV.U32 R9, RZ, RZ, R8 ;  /* 0x000000ffff098224 */ /* 0x000fe200078e0008 */
[----:B------:R-:W-:Y:S06]  /*1520*/  @!P0 BRA `(.L_x_50) ;  /* 0x0000000000208947 */ /* 0x000fec0003800000 */
[----:B------:R-:W-:-:S04]  /*1530*/  FFMA R8, R8, 1.84467440737095516160e+19, RZ ;  /* 0x5f80000008087823 */ /* 0x000fc800000000ff */
[----:B------:R-:W0:Y:S02]  /*1540*/  MUFU.RSQ R9, R8 ;  /* 0x0000000800097308 */ /* 0x000e240000001400 */
[----:B0-----:R-:W-:Y:S01]  /*1550*/  FMUL.FTZ R11, R8, R9 ;  /* 0x00000009080b7220 */ /* 0x001fe20000410000 */
[----:B------:R-:W-:-:S03]  /*1560*/  FMUL.FTZ R9, R9, 0.5 ;  /* 0x3f00000009097820 */ /* 0x000fc60000410000 */
[----:B------:R-:W-:-:S04]  /*1570*/  FADD.FTZ R10, -R11, -RZ ;  /* 0x800000ff0b0a7221 */ /* 0x000fc80000010100 */
[----:B------:R-:W-:-:S04]  /*1580*/  FFMA R10, R11, R10, R8 ;  /* 0x0000000a0b0a7223 */ /* 0x000fc80000000008 */
[----:B------:R-:W-:-:S04]  /*1590*/  FFMA R9, R10, R9, R11 ;  /* 0x000000090a097223 */ /* 0x000fc8000000000b */
[----:B------:R-:W-:-:S07]  /*15a0*/  FMUL.FTZ R9, R9, 2.3283064365386962891e-10 ;  /* 0x2f80000009097820 */ /* 0x000fce0000410000 */
.L_x_50:
[----:B------:R-:W-:Y:S02]  /*15b0*/  IMAD.MOV.U32 R10, RZ, RZ, R9 ;  /* 0x000000ffff0a7224 */ /* 0x000fe400078e0009 */
[----:B------:R-:W-:Y:S02]  /*15c0*/  HFMA2 R9, -RZ, RZ, 0, 0 ;  /* 0x00000000ff097431 */ /* 0x000fe400000001ff */
[----:B------:R-:W-:-:S04]  /*15d0*/  IMAD.MOV.U32 R8, RZ, RZ, R12 ;  /* 0x000000ffff087224 */ /* 0x000fc800078e000c */
[----:B------:R-:W-:Y:S05]  /*15e0*/  RET.REL.NODEC R8 `(_Z22cholesky_decomp_kernelPKfPfi) ;  /* 0xffffffe808847950 */ /* 0x000fea0003c3ffff */
        .weak           $__internal_3_$__cuda_sm3x_div_rn_noftz_f32_slowpath
        .type           $__internal_3_$__cuda_sm3x_div_rn_noftz_f32_slowpath,@function
        .size           $__internal_3_$__cuda_sm3x_div_rn_noftz_f32_slowpath,(.L_x_95 - $__internal_3_$__cuda_sm3x_div_rn_noftz_f32_slowpath)
$__internal_3_$__cuda_sm3x_div_rn_noftz_f32_slowpath:
[----:B------:R-:W-:Y:S02]  /*15f0*/  SHF.R.U32.HI R11, RZ, 0x17, R9 ;  /* 0x00000017ff0b7819 */ /* 0x000fe40000011609 */
[--C-:B------:R-:W-:Y:S02]  /*1600*/  SHF.R.U32.HI R8, RZ, 0x17, R20.reuse ;  /* 0x00000017ff087819 */ /* 0x100fe40000011614 */
[----:B------:R-:W-:Y:S02]  /*1610*/  LOP3.LUT R11, R11, 0xff, RZ, 0xc0, !PT ;  /* 0x000000ff0b0b7812 */ /* 0x000fe400078ec0ff */
[----:B------:R-:W-:Y:S01]  /*1620*/  LOP3.LUT R18, R8, 0xff, RZ, 0xc0, !PT ;  /* 0x000000ff08127812 */ /* 0x000fe200078ec0ff */
[----:B------:R-:W-:Y:S01]  /*1630*/  IMAD.MOV.U32 R8, RZ, RZ, R20 ;  /* 0x000000ffff087224 */ /* 0x000fe200078e0014 */
[----:B------:R-:W-:Y:S01]  /*1640*/  MOV R17, R9 ;  /* 0x0000000900117202 */ /* 0x000fe20000000f00 */
[----:B------:R-:W-:Y:S02]  /*1650*/  VIADD R19, R11, 0xffffffff ;  /* 0xffffffff0b137836 */ /* 0x000fe40000000000 */
[----:B------:R-:W-:-:S03]  /*1660*/  VIADD R16, R18, 0xffffffff ;  /* 0xffffffff12107836 */ /* 0x000fc60000000000 */
[----:B------:R-:W-:-:S04]  /*1670*/  ISETP.GT.U32.AND P0, PT, R19, 0xfd, PT ;  /* 0x000000fd1300780c */ /* 0x000fc80003f04070 */
[----:B------:R-:W-:-:S13]  /*1680*/  ISETP.GT.U32.OR P0, PT, R16, 0xfd, P0 ;  /* 0x000000fd1000780c */ /* 0x000fda0000704470 */
[----:B------:R-:W-:Y:S01]  /*1690*/  @!P0 IMAD.MOV.U32 R13, RZ, RZ, RZ ;  /* 0x000000ffff0d8224 */ /* 0x000fe200078e00ff */
[----:B------:R-:W-:Y:S06]  /*16a0*/  @!P0 BRA `(.L_x_51) ;  /* 0x00000000005c8947 */ /* 0x000fec0003800000 */
[----:B------:R-:W-:Y:S02]  /*16b0*/  FSETP.GTU.FTZ.AND P0, PT, |R20|, +INF , PT ;  /* 0x7f8000001400780b */ /* 0x000fe40003f1c200 */
        /* <DEDUP_REMOVED lines=17> */
[----:B------:R-:W-:Y:S02]  /*17d0*/  @P0 IMAD.MOV.U32 R13, RZ, RZ, RZ ;  /* 0x000000ffff0d0224 */ /* 0x000fe400078e00ff */
[----:B------:R-:W-:Y:S01]  /*17e0*/  @!P0 FFMA R8, R20, 1.84467440737095516160e+19, RZ ;  /* 0x5f80000014088823 */ /* 0x000fe200000000ff */
[----:B------:R-:W-:Y:S02]  /*17f0*/  @!P0 IMAD.MOV.U32 R13, RZ, RZ, -0x40 ;  /* 0xffffffc0ff0d8424 */ /* 0x000fe400078e00ff */
[----:B------:R-:W-:-:S03]  /*1800*/  @!P1 FFMA R17, R9, 1.84467440737095516160e+19, RZ ;  /* 0x5f80000009119823 */ /* 0x000fc600000000ff */
[----:B------:R-:W-:-:S07]  /*1810*/  @!P1 IADD3 R13, PT, PT, R13, 0x40, RZ ;  /* 0x000000400d0d9810 */ /* 0x000fce0007ffe0ff */
.L_x_51:
[----:B------:R-:W-:-:S05]  /*1820*/  LEA R16, R11, 0xc0800000, 0x17 ;  /* 0xc08000000b107811 */ /* 0x000fca00078eb8ff */
[----:B------:R-:W-:Y:S02]  /*1830*/  IMAD.IADD R17, R17, 0x1, -R16 ;  /* 0x0000000111117824 */ /* 0x000fe400078e0a10 */
[----:B------:R-:W-:Y:S02]  /*1840*/  VIADD R16, R18, 0xffffff81 ;  /* 0xffffff8112107836 */ /* 0x000fe40000000000 */
[----:B------:R-:W0:Y:S01]  /*1850*/  MUFU.RCP R9, R17 ;  /* 0x0000001100097308 */ /* 0x000e220000001000 */
[----:B------:R-:W-:Y:S01]  /*1860*/  FADD.FTZ R19, -R17, -RZ ;  /* 0x800000ff11137221 */ /* 0x000fe20000010100 */
[C---:B------:R-:W-:Y:S01]  /*1870*/  IMAD R8, R16.reuse, -0x800000, R8 ;  /* 0xff80000010087824 */ /* 0x040fe200078e0208 */
[----:B------:R-:W-:-:S04]  /*1880*/  IADD3 R16, PT, PT, R16, 0x7f, -R11 ;  /* 0x0000007f10107810 */ /* 0x000fc80007ffe80b */
[----:B------:R-:W-:Y:S01]  /*1890*/  IADD3 R16, PT, PT, R16, R13, RZ ;  /* 0x0000000d10107210 */ /* 0x000fe20007ffe0ff */
[----:B0-----:R-:W-:-:S04]  /*18a0*/  FFMA R18, R9, R19, 1 ;  /* 0x3f80000009127423 */ /* 0x001fc80000000013 */
[----:B------:R-:W-:-:S04]  /*18b0*/  FFMA R9, R9, R18, R9 ;  /* 0x0000001209097223 */ /* 0x000fc80000000009 */
[----:B------:R-:W-:-:S04]  /*18c0*/  FFMA R18, R8, R9, RZ ;  /* 0x0000000908127223 */ /* 0x000fc800000000ff */
[----:B------:R-:W-:-:S04]  /*18d0*/  FFMA R20, R19, R18, R8 ;  /* 0x0000001213147223 */ /* 0x000fc80000000008 */
[----:B------:R-:W-:-:S04]  /*18e0*/  FFMA R20, R9, R20, R18 ;  /* 0x0000001409147223 */ /* 0x000fc80000000012 */
[----:B------:R-:W-:-:S04]  /*18f0*/  FFMA R19, R19, R20, R8 ;  /* 0x0000001413137223 */ /* 0x000fc80000000008 */
[----:B------:R-:W-:-:S05]  /*1900*/  FFMA R8, R9, R19, R20 ;  /* 0x0000001309087223 */ /* 0x000fca0000000014 */
[----:B------:R-:W-:-:S04]  /*1910*/  SHF.R.U32.HI R11, RZ, 0x17, R8 ;  /* 0x00000017ff0b7819 */ /* 0x000fc80000011608 */
[----:B------:R-:W-:-:S05]  /*1920*/  LOP3.LUT R11, R11, 0xff, RZ, 0xc0, !PT ;  /* 0x000000ff0b0b7812 */ /* 0x000fca00078ec0ff */
[----:B------:R-:W-:-:S04]  /*1930*/  IMAD.IADD R17, R11, 0x1, R16 ;  /* 0x000000010b117824 */ /* 0x000fc800078e0210 */
        /* <DEDUP_REMOVED lines=11> */
[----:B------:R-:W-:Y:S01]  /*19f0*/  IADD3 R18, PT, PT, R17, 0x20, RZ ;  /* 0x0000002011127810 */ /* 0x000fe20007ffe0ff */
[-CC-:B------:R-:W-:Y:S01]  /*1a00*/  FFMA.RM R16, R9, R19.reuse, R20.reuse ;  /* 0x0000001309107223 */ /* 0x180fe20000004014 */
        /* <DEDUP_REMOVED lines=15> */
[----:B------:R-:W-:-:S05]  /*1b00*/  LOP3.LUT R9, R9, R16, RZ, 0xc0, !PT ;  /* 0x0000001009097212 */ /* 0x000fca00078ec0ff */
[----:B------:R-:W-:-:S05]  /*1b10*/  IMAD.IADD R9, R18, 0x1, R9 ;  /* 0x0000000112097824 */ /* 0x000fca00078e0209 */
[----:B------:R-:W-:Y:S01]  /*1b20*/  LOP3.LUT R8, R9, R8, RZ, 0xfc, !PT ;  /* 0x0000000809087212 */ /* 0x000fe200078efcff */
[----:B------:R-:W-:Y:S06]  /*1b30*/  BRA `(.L_x_58) ;  /* 0x0000000000347947 */ /* 0x000fec0003800000 */
.L_x_57:
[----:B------:R-:W-:-:S04]  /*1b40*/  LOP3.LUT R8, R8, 0x80000000, RZ, 0xc0, !PT ;  /* 0x8000000008087812 */ /* 0x000fc800078ec0ff */
[----:B------:R-:W-:Y:S01]  /*1b50*/  LOP3.LUT R8, R8, 0x7f800000, RZ, 0xfc, !PT ;  /* 0x7f80000008087812 */ /* 0x000fe200078efcff */
[----:B------:R-:W-:Y:S06]  /*1b60*/  BRA `(.L_x_58) ;  /* 0x0000000000287947 */ /* 0x000fec0003800000 */
.L_x_56:
[----:B------:R-:W-:Y:S01]  /*1b70*/  LEA R8, R16, R8, 0x17 ;  /* 0x0000000810087211 */ /* 0x000fe200078eb8ff */
[----:B------:R-:W-:Y:S06]  /*1b80*/  BRA `(.L_x_58) ;  /* 0x0000000000207947 */ /* 0x000fec0003800000 */
.L_x_55:
[----:B------:R-:W-:-:S04]  /*1b90*/  LOP3.LUT R8, R17, 0x80000000, R8, 0x48, !PT ;  /* 0x8000000011087812 */ /* 0x000fc800078e4808 */
[----:B------:R-:W-:Y:S01]  /*1ba0*/  LOP3.LUT R8, R8, 0x7f800000, RZ, 0xfc, !PT ;  /* 0x7f80000008087812 */ /* 0x000fe200078efcff */
[----:B------:R-:W-:Y:S06]  /*1bb0*/  BRA `(.L_x_58) ;  /* 0x0000000000147947 */ /* 0x000fec0003800000 */
.L_x_54:
[----:B------:R-:W-:Y:S01]  /*1bc0*/  LOP3.LUT R8, R17, 0x80000000, R8, 0x48, !PT ;  /* 0x8000000011087812 */ /* 0x000fe200078e4808 */
[----:B------:R-:W-:Y:S06]  /*1bd0*/  BRA `(.L_x_58) ;  /* 0x00000000000c7947 */ /* 0x000fec0003800000 */
.L_x_53:
[----:B------:R-:W0:Y:S01]  /*1be0*/  MUFU.RSQ R8, -QNAN ;  /* 0xffc0000000087908 */ /* 0x000e220000001400 */
[----:B------:R-:W-:Y:S05]  /*1bf0*/  BRA `(.L_x_58) ;  /* 0x0000000000047947 */ /* 0x000fea0003800000 */
.L_x_52:
[----:B------:R-:W-:-:S07]  /*1c00*/  FADD.FTZ R8, R20, R9 ;  /* 0x0000000914087221 */ /* 0x000fce0000010000 */
.L_x_58:
[----:B------:R-:W-:-:S04]  /*1c10*/  IMAD.MOV.U32 R13, RZ, RZ, 0x0 ;  /* 0x00000000ff0d7424 */ /* 0x000fc800078e00ff */
[----:B0-----:R-:W-:Y:S05]  /*1c20*/  RET.REL.NODEC R12 `(_Z22cholesky_decomp_kernelPKfPfi) ;  /* 0xffffffe00cf47950 */ /* 0x001fea0003c3ffff */
.L_x_59:
        /* <DEDUP_REMOVED lines=13> */
.L_x_95:


//--------------------- .text._Z25add_regularization_kernelPfif --------------------------
	.section	.text._Z25add_regularization_kernelPfif,"ax",@progbits
	.align	128
        .global         _Z25add_regularization_kernelPfif
        .type           _Z25add_regularization_kernelPfif,@function
        .size           _Z25add_regularization_kernelPfif,(.L_x_101 - _Z25add_regularization_kernelPfif)
        .other          _Z25add_regularization_kernelPfif,@"STO_CUDA_ENTRY STV_DEFAULT"
_Z25add_regularization_kernelPfif:
.text._Z25add_regularization_kernelPfif:
        /* <DEDUP_REMOVED lines=9> */
[----:B------:R-:W1:Y:S01]  /*0090*/  LDCU.64 UR4, c[0x0][0x358] ;  /* 0x00006b00ff0477ac */ /* 0x000e620008000a00 */
[----:B------:R-:W-:Y:S01]  /*00a0*/  IMAD R5, R0, UR6, R0 ;  /* 0x0000000600057c24 */ /* 0x000fe2000f8e0200 */
[----:B------:R-:W2:Y:S03]  /*00b0*/  LDCU UR7, c[0x0][0x38c] ;  /* 0x00007180ff0777ac */ /* 0x000ea60008000800 */
[----:B0-----:R-:W-:-:S05]  /*00c0*/  IMAD.WIDE R2, R5, 0x4, R2 ;  /* 0x0000000405027825 */ /* 0x001fca00078e0202 */
[----:B-1----:R-:W2:Y:S02]  /*00d0*/  LDG.E R0, desc[UR4][R2.64] ;  /* 0x0000000402007981 */ /* 0x002ea4000c1e1900 */
[----:B--2---:R-:W-:-:S05]  /*00e0*/  FADD R5, R0, UR7 ;  /* 0x0000000700057e21 */ /* 0x004fca0008000000 */
[----:B------:R-:W-:Y:S01]  /*00f0*/  STG.E desc[UR4][R2.64], R5 ;  /* 0x0000000502007986 */ /* 0x000fe2000c101904 */
[----:B------:R-:W-:Y:S05]  /*0100*/  EXIT ;  /* 0x000000000000794d */ /* 0x000fea0003800000 */
.L_x_60:
        /* <DEDUP_REMOVED lines=15> */
.L_x_101:


//--------------------- .text._Z22matrix_multiply_kernelPKfS0_Pfiiif --------------------------
	.section	.text._Z22matrix_multiply_kernelPKfS0_Pfiiif,"ax",@progbits
	.align	128
        .global         _Z22matrix_multiply_kernelPKfS0_Pfiiif
        .type           _Z22matrix_multiply_kernelPKfS0_Pfiiif,@function
        .size           _Z22matrix_multiply_kernelPKfS0_Pfiiif,(.L_x_102 - _Z22matrix_multiply_kernelPKfS0_Pfiiif)
        .other          _Z22matrix_multiply_kernelPKfS0_Pfiiif,@"STO_CUDA_ENTRY STV_DEFAULT"
_Z22matrix_multiply_kernelPKfS0_Pfiiif:
.text._Z22matrix_multiply_kernelPKfS0_Pfiiif:
[----:B------:R-:W-:Y:S01]  /*0000*/  LDC R1, c[0x0][0x37c] ;  /* 0x0000df00ff017b82 */ /* 0x000fe20000000800 */
[----:B------:R-:W0:Y:S07]  /*0010*/  S2R R6, SR_TID.X ;  /* 0x0000000000067919 */ /* 0x000e2e0000002100 */
[----:B------:R-:W1:Y:S01]  /*0020*/  LDC R5, c[0x0][0x364] ;  /* 0x0000d900ff057b82 */ /* 0x000e620000000800 */
[----:B------:R-:W1:Y:S07]  /*0030*/  S2R R4, SR_TID.Y ;  /* 0x0000000000047919 */ /* 0x000e6e0000002200 */
[----:B------:R-:W0:Y:S08]  /*0040*/  S2UR UR5, SR_CTAID.X ;  /* 0x00000000000579c3 */ /* 0x000e300000002500 */
[----:B------:R-:W0:Y:S08]  /*0050*/  LDC R3, c[0x0][0x360] ;  /* 0x0000d800ff037b82 */ /* 0x000e300000000800 */
[----:B------:R-:W1:Y:S08]  /*0060*/  S2UR UR4, SR_CTAID.Y ;  /* 0x00000000000479c3 */ /* 0x000e700000002600 */
[----:B------:R-:W2:Y:S08]  /*0070*/  LDC R0, c[0x0][0x3a0] ;  /* 0x0000e800ff007b82 */ /* 0x000eb00000000800 */
[----:B------:R-:W3:Y:S01]  /*0080*/  LDC R2, c[0x0][0x39c] ;  /* 0x0000e700ff027b82 */ /* 0x000ee20000000800 */
[----:B0-----:R-:W-:-:S02]  /*0090*/  IMAD R3, R3, UR5, R6 ;  /* 0x0000000503037c24 */ /* 0x001fc4000f8e0206 */
[----:B-1----:R-:W-:-:S03]  /*00a0*/  IMAD R5, R5, UR4, R4 ;  /* 0x0000000405057c24 */ /* 0x002fc6000f8e0204 */
[----:B--2---:R-:W-:-:S04]  /*00b0*/  ISETP.GE.AND P0, PT, R3, R0, PT ;  /* 0x000000000300720c */ /* 0x004fc80003f06270 */
[----:B---3--:R-:W-:-:S13]  /*00c0*/  ISETP.GE.OR P0, PT, R5, R2, P0 ;  /* 0x000000020500720c */ /* 0x008fda0000706670 */
[----:B------:R-:W-:Y:S05]  /*00d0*/  @P0 EXIT ;  /* 0x000000000000094d */ /* 0x000fea0003800000 */
[----:B------:R-:W0:Y:S01]  /*00e0*/  LDC R4, c[0x0][0x398] ;  /* 0x0000e600ff047b82 */ /* 0x000e220000000800 */
[----:B------:R-:W1:Y:S01]  /*00f0*/  LDCU.64 UR4, c[0x0][0x358] ;  /* 0x00006b00ff0477ac */ /* 0x000e620008000a00 */
[----:B------:R-:W-:Y:S01]  /*0100*/  HFMA2 R29, -RZ, RZ, 0, 0 ;  /* 0x00000000ff1d7431 */ /* 0x000fe200000001ff */
[----:B0-----:R-:W-:-:S13]  /*0110*/  ISETP.GE.AND P0, PT, R4, 0x1, PT ;  /* 0x000000010400780c */ /* 0x001fda0003f06270 */
[----:B-1----:R-:W-:Y:S05]  /*0120*/  @!P0 BRA `(.L_x_61) ;  /* 0x0000000400d08947 */ /* 0x002fea0003800000 */
[C---:B------:R-:W-:Y:S02]  /*0130*/  ISETP.GE.U32.AND P1, PT, R4.reuse, 0x8, PT ;  /* 0x000000080400780c */ /* 0x040fe40003f26070 */
[----:B------:R-:W-:Y:S02]  /*0140*/  LOP3.LUT R6, R4, 0x7, RZ, 0xc0, !PT ;  /* 0x0000000704067812 */ /* 0x000fe400078ec0ff */
[----:B------:R-:W-:Y:S02]  /*0150*/  MOV R29, RZ ;  /* 0x000000ff001d7202 */ /* 0x000fe40000000f00 */
[----:B------:R-:W-:Y:S02]  /*0160*/  ISETP.NE.AND P0, PT, R6, RZ, PT ;  /* 0x000000ff0600720c */ /* 0x000fe40003f05270 */
[----:B------:R-:W-:-:S05]  /*0170*/  MOV R8, RZ ;  /* 0x000000ff00087202 */ /* 0x000fca0000000f00 */
[----:B------:R-:W-:Y:S06]  /*0180*/  @!P1 BRA `(.L_x_62) ;  /* 0x0000000000d09947 */ /* 0x000fec0003800000 */
[----:B------:R-:W-:Y:S02]  /*0190*/  LOP3.LUT R8, R4, 0x7ffffff8, RZ, 0xc0, !PT ;  /* 0x7ffffff804087812 */ /* 0x000fe400078ec0ff */
[----:B------:R-:W-:Y:S02]  /*01a0*/  MOV R29, RZ ;  /* 0x000000ff001d7202 */ /* 0x000fe40000000f00 */
[----:B------:R-:W-:Y:S02]  /*01b0*/  MOV R9, R5 ;  /* 0x0000000500097202 */ /* 0x000fe40000000f00 */
[----:B------:R-:W-:Y:S02]  /*01c0*/  MOV R7, R3 ;  /* 0x0000000300077202 */ /* 0x000fe40000000f00 */
[----:B------:R-:W-:-:S07]  /*01d0*/  IADD3 R10, PT, PT, -R8, RZ, RZ ;  /* 0x000000ff080a7210 */ /* 0x000fce0007ffe1ff */
.L_x_63:
[----:B------:R-:W0:Y:S08]  /*01e0*/  LDC.64 R14, c[0x0][0x380] ;  /* 0x0000e000ff0e7b82 */ /* 0x000e300000000a00 */
[----:B------:R-:W1:Y:S01]  /*01f0*/  LDC.64 R26, c[0x0][0x388] ;  /* 0x0000e200ff1a7b82 */ /* 0x000e620000000a00 */
[----:B0-----:R-:W-:-:S05]  /*0200*/  IMAD.WIDE R14, R9, 0x4, R14 ;  /* 0x00000004090e7825 */ /* 0x001fca00078e020e */
[----:B------:R0:W2:Y:S01]  /*0210*/  LDG.E R22, desc[UR4][R14.64] ;  /* 0x000000040e167981 */ /* 0x0000a2000c1e1900 */
[----:B-1----:R-:W-:-:S05]  /*0220*/  IMAD.WIDE R26, R7, 0x4, R26 ;  /* 0x00000004071a7825 */ /* 0x002fca00078e021a */
[----:B------:R-:W2:Y:S01]  /*0230*/  LDG.E R11, desc[UR4][R26.64] ;  /* 0x000000041a0b7981 */ /* 0x000ea2000c1e1900 */
[----:B0-----:R-:W-:-:S04]  /*0240*/  IMAD.WIDE R14, R2, 0x4, R14 ;  /* 0x00000004020e7825 */ /* 0x001fc800078e020e */
[----:B------:R-:W-:Y:S01]  /*0250*/  IMAD.WIDE R20, R0, 0x4, R26 ;  /* 0x0000000400147825 */ /* 0x000fe200078e021a */
[----:B------:R-:W3:Y:S03]  /*0260*/  LDG.E R28, desc[UR4][R14.64] ;  /* 0x000000040e1c7981 */ /* 0x000ee6000c1e1900 */
[----:B------:R-:W-:Y:S01]  /*0270*/  IMAD.WIDE R24, R2, 0x4, R14 ;  /* 0x0000000402187825 */ /* 0x000fe200078e020e */
[----:B------:R-:W3:Y:S03]  /*0280*/  LDG.E R27, desc[UR4][R20.64] ;  /* 0x00000004141b7981 */ /* 0x000ee6000c1e1900 */
[----:B------:R-:W-:-:S04]  /*0290*/  IMAD.WIDE R12, R0, 0x4, R20 ;  /* 0x00000004000c7825 */ /* 0x000fc800078e0214 */
[C---:B------:R-:W-:Y:S01]  /*02a0*/  IMAD.WIDE R16, R2.reuse, 0x4, R24 ;  /* 0x0000000402107825 */ /* 0x040fe200078e0218 */
[----:B------:R-:W4:Y:S04]  /*02b0*/  LDG.E R26, desc[UR4][R12.64] ;  /* 0x000000040c1a7981 */ /* 0x000f28000c1e1900 */
[----:B------:R0:W5:Y:S01]  /*02c0*/  LDG.E R23, desc[UR4][R16.64] ;  /* 0x0000000410177981 */ /* 0x000162000c1e1900 */
[----:B------:R-:W-:-:S03]  /*02d0*/  IMAD.WIDE R18, R2, 0x4, R16 ;  /* 0x0000000402127825 */ /* 0x000fc600078e0210 */
[----:B------:R-:W4:Y:S01]  /*02e0*/  LDG.E R25, desc[UR4][R24.64] ;  /* 0x0000000418197981 */ /* 0x000f22000c1e1900 */
[----:B0-----:R-:W-:-:S03]  /*02f0*/  IMAD.WIDE R16, R0, 0x4, R12 ;  /* 0x0000000400107825 */ /* 0x001fc600078e020c */
[----:B------:R0:W5:Y:S01]  /*0300*/  LDG.E R21, desc[UR4][R18.64] ;  /* 0x0000000412157981 */ /* 0x000162000c1e1900 */
[----:B------:R-:W-:-:S03]  /*0310*/  IMAD.WIDE R14, R2, 0x4, R18 ;  /* 0x00000004020e7825 */ /* 0x000fc600078e0212 */
[----:B------:R1:W5:Y:S04]  /*0320*/  LDG.E R24, desc[UR4][R16.64] ;  /* 0x0000000410187981 */ /* 0x000368000c1e1900 */
[----:B------:R1:W5:Y:S01]  /*0330*/  LDG.E R13, desc[UR4][R14.64] ;  /* 0x000000040e0d7981 */ /* 0x000362000c1e1900 */
[----:B0-----:R-:W-:-:S04]  /*0340*/  IMAD.WIDE R18, R0, 0x4, R16 ;  /* 0x0000000400127825 */ /* 0x001fc800078e0210 */
[----:B-1----:R-:W-:-:S04]  /*0350*/  IMAD.WIDE R16, R0, 0x4, R18 ;  /* 0x0000000400107825 */ /* 0x002fc800078e0212 */
[C---:B------:R-:W-:Y:S01]  /*0360*/  IMAD.WIDE R14, R2.reuse, 0x4, R14 ;  /* 0x00000004020e7825 */ /* 0x040fe200078e020e */
[----:B------:R-:W5:Y:S04]  /*0370*/  LDG.E R20, desc[UR4][R16.64] ;  /* 0x0000000410147981 */ /* 0x000f68000c1e1900 */
[----:B------:R0:W5:Y:S02]  /*0380*/  LDG.E R12, desc[UR4][R14.64] ;  /* 0x000000040e0c7981 */ /* 0x000164000c1e1900 */
[----:B0-----:R-:W-:-:S04]  /*0390*/  IMAD.WIDE R14, R2, 0x4, R14 ;  /* 0x00000004020e7825 */ /* 0x001fc800078e020e */
[----:B--2---:R-:W-:Y:S02]  /*03a0*/  FFMA R11, R22, R11, R29 ;  /* 0x0000000b160b7223 */ /* 0x004fe4000000001d */
[----:B------:R0:W2:Y:S04]  /*03b0*/  LDG.E R22, desc[UR4][R18.64] ;  /* 0x0000000412167981 */ /* 0x0000a8000c1e1900 */
[----:B------:R-:W2:Y:S01]  /*03c0*/  LDG.E R29, desc[UR4][R14.64] ;  /* 0x000000040e1d7981 */ /* 0x000ea2000c1e1900 */
[----:B0-----:R-:W-:-:S05]  /*03d0*/  IMAD.WIDE R18, R0, 0x4, R16 ;  /* 0x0000000400127825 */ /* 0x001fca00078e0210 */
[----:B------:R0:W2:Y:S02]  /*03e0*/  LDG.E R17, desc[UR4][R18.64] ;  /* 0x0000000412117981 */ /* 0x0000a4000c1e1900 */
[----:B0-----:R-:W-:-:S06]  /*03f0*/  IMAD.WIDE R18, R0, 0x4, R18 ;  /* 0x0000000400127825 */ /* 0x001fcc00078e0212 */
[----:B------:R-:W2:Y:S01]  /*0400*/  LDG.E R18, desc[UR4][R18.64] ;  /* 0x0000000412127981 */ /* 0x000ea2000c1e1900 */
[----:B---3--:R-:W-:Y:S01]  /*0410*/  FFMA R28, R28, R27, R11 ;  /* 0x0000001b1c1c7223 */ /* 0x008fe2000000000b */
[----:B------:R-:W-:-:S03]  /*0420*/  IADD3 R10, PT, PT, R10, 0x8, RZ ;  /* 0x000000080a0a7810 */ /* 0x000fc60007ffe0ff */
[----:B----4-:R-:W-:Y:S01]  /*0430*/  FFMA R26, R25, R26, R28 ;  /* 0x0000001a191a7223 */ /* 0x010fe2000000001c */
[----:B------:R-:W-:-:S03]  /*0440*/  ISETP.NE.AND P1, PT, R10, RZ, PT ;  /* 0x000000ff0a00720c */ /* 0x000fc60003f25270 */
[----:B-----5:R-:W-:Y:S01]  /*0450*/  FFMA R24, R23, R24, R26 ;  /* 0x0000001817187223 */ /* 0x020fe2000000001a */
[----:B------:R-:W-:Y:S02]  /*0460*/  LEA R9, R2, R9, 0x3 ;  /* 0x0000000902097211 */ /* 0x000fe400078e18ff */
[----:B------:R-:W-:Y:S01]  /*0470*/  LEA R7, R0, R7, 0x3 ;  /* 0x0000000700077211 */ /* 0x000fe200078e18ff */
[----:B--2---:R-:W-:-:S04]  /*0480*/  FFMA R22, R21, R22, R24 ;  /* 0x0000001615167223 */ /* 0x004fc80000000018 */
[----:B------:R-:W-:-:S04]  /*0490*/  FFMA R13, R13, R20, R22 ;  /* 0x000000140d0d7223 */ /* 0x000fc80000000016 */
[----:B------:R-:W-:-:S04]  /*04a0*/  FFMA R12, R12, R17, R13 ;  /* 0x000000110c0c7223 */ /* 0x000fc8000000000d */
[----:B------:R-:W-:Y:S01]  /*04b0*/  FFMA R29, R29, R18, R12 ;  /* 0x000000121d1d7223 */ /* 0x000fe2000000000c */
[----:B------:R-:W-:Y:S06]  /*04c0*/  @P1 BRA `(.L_x_63) ;  /* 0xfffffffc00441947 */ /* 0x000fec000383ffff */
.L_x_62:
[----:B------:R-:W-:Y:S05]  /*04d0*/  @!P0 BRA `(.L_x_61) ;  /* 0x0000000000e48947 */ /* 0x000fea0003800000 */
[----:B------:R-:W-:Y:S02]  /*04e0*/  ISETP.GE.U32.AND P0, PT, R6, 0x4, PT ;  /* 0x000000040600780c */ /* 0x000fe40003f06070 */
[----:B------:R-:W-:-:S04]  /*04f0*/  LOP3.LUT R9, R4, 0x3, RZ, 0xc0, !PT ;  /* 0x0000000304097812 */ /* 0x000fc800078ec0ff */
[----:B------:R-:W-:-:S07]  /*0500*/  ISETP.NE.AND P1, PT, R9, RZ, PT ;  /* 0x000000ff0900720c */ /* 0x000fce0003f25270 */
[----:B------:R-:W-:Y:S06]  /*0510*/  @!P0 BRA `(.L_x_64) ;  /* 0x0000000000648947 */ /* 0x000fec0003800000 */
[----:B------:R-:W0:Y:S01]  /*0520*/  LDC.64 R20, c[0x0][0x380] ;  /* 0x0000e000ff147b82 */ /* 0x000e220000000a00 */
[C---:B------:R-:W-:Y:S02]  /*0530*/  IMAD R7, R8.reuse, R2, R5 ;  /* 0x0000000208077224 */ /* 0x040fe400078e0205 */
[----:B------:R-:W-:-:S05]  /*0540*/  IMAD R11, R8, R0, R3 ;  /* 0x00000000080b7224 */ /* 0x000fca00078e0203 */
[----:B------:R-:W1:Y:S01]  /*0550*/  LDC.64 R22, c[0x0][0x388] ;  /* 0x0000e200ff167b82 */ /* 0x000e620000000a00 */
[----:B0-----:R-:W-:-:S04]  /*0560*/  IMAD.WIDE R20, R7, 0x4, R20 ;  /* 0x0000000407147825 */ /* 0x001fc800078e0214 */
[----:B-1----:R-:W-:-:S04]  /*0570*/  IMAD.WIDE R22, R11, 0x4, R22 ;  /* 0x000000040b167825 */ /* 0x002fc800078e0216 */
[----:B------:R-:W-:Y:S02]  /*0580*/  IMAD.WIDE R10, R2, 0x4, R20 ;  /* 0x00000004020a7825 */ /* 0x000fe400078e0214 */
[----:B------:R-:W2:Y:S02]  /*0590*/  LDG.E R20, desc[UR4][R20.64] ;  /* 0x0000000414147981 */ /* 0x000ea4000c1e1900 */
[----:B------:R-:W-:Y:S02]  /*05a0*/  IMAD.WIDE R12, R0, 0x4, R22 ;  /* 0x00000004000c7825 */ /* 0x000fe400078e0216 */
[----:B------:R-:W2:Y:S02]  /*05b0*/  LDG.E R22, desc[UR4][R22.64] ;  /* 0x0000000416167981 */ /* 0x000ea4000c1e1900 */
[----:B------:R-:W-:Y:S02]  /*05c0*/  IMAD.WIDE R14, R2, 0x4, R10 ;  /* 0x00000004020e7825 */ /* 0x000fe400078e020a */
[----:B------:R-:W3:Y:S02]  /*05d0*/  LDG.E R11, desc[UR4][R10.64] ;  /* 0x000000040a0b7981 */ /* 0x000ee4000c1e1900 */
[----:B------:R-:W-:-:S02]  /*05e0*/  IMAD.WIDE R6, R0, 0x4, R12 ;  /* 0x0000000400067825 */ /* 0x000fc400078e020c */
[----:B------:R-:W3:Y:S02]  /*05f0*/  LDG.E R12, desc[UR4][R12.64] ;  /* 0x000000040c0c7981 */ /* 0x000ee4000c1e1900 */
[----:B------:R-:W-:Y:S02]  /*0600*/  IMAD.WIDE R16, R2, 0x4, R14 ;  /* 0x0000000402107825 */ /* 0x000fe400078e020e */
[----:B------:R-:W4:Y:S02]  /*0610*/  LDG.E R25, desc[UR4][R14.64] ;  /* 0x000000040e197981 */ /* 0x000f24000c1e1900 */
[----:B------:R-:W-:Y:S02]  /*0620*/  IMAD.WIDE R18, R0, 0x4, R6 ;  /* 0x0000000400127825 */ /* 0x000fe400078e0206 */
        /* <DEDUP_REMOVED lines=8> */
.L_x_64:
[----:B------:R-:W-:Y:S05]  /*06b0*/  @!P1 BRA `(.L_x_61) ;  /* 0x00000000006c9947 */ /* 0x000fea0003800000 */
[----:B------:R-:W0:Y:S01]  /*06c0*/  LDC.64 R14, c[0x0][0x380] ;  /* 0x0000e000ff0e7b82 */ /* 0x000e220000000a00 */
[----:B------:R-:W-:Y:S02]  /*06d0*/  ISETP.NE.AND P0, PT, R9, 0x1, PT ;  /* 0x000000010900780c */ /* 0x000fe40003f05270 */
[----:B------:R-:W-:-:S04]  /*06e0*/  LOP3.LUT R4, R4, 0x1, RZ, 0xc0, !PT ;  /* 0x0000000104047812 */ /* 0x000fc800078ec0ff */
[----:B------:R-:W-:Y:S01]  /*06f0*/  ISETP.NE.U32.AND P1, PT, R4, 0x1, PT ;  /* 0x000000010400780c */ /* 0x000fe20003f25070 */
[----:B------:R-:W1:Y:S06]  /*0700*/  LDC.64 R12, c[0x0][0x388] ;  /* 0x0000e200ff0c7b82 */ /* 0x000e6c0000000a00 */
[C---:B------:R-:W-:Y:S02]  /*0710*/  @P0 IMAD R17, R8.reuse, R2, R5 ;  /* 0x0000000208110224 */ /* 0x040fe400078e0205 */
[----:B------:R-:W2:Y:S01]  /*0720*/  LDC.64 R6, c[0x0][0x380] ;  /* 0x0000e000ff067b82 */ /* 0x000ea20000000a00 */
[C---:B------:R-:W-:Y:S01]  /*0730*/  @P0 IMAD R9, R8.reuse, R0, R3 ;  /* 0x0000000008090224 */ /* 0x040fe200078e0203 */
[----:B------:R-:W-:-:S06]  /*0740*/  @P0 IADD3 R8, PT, PT, R8, 0x2, RZ ;  /* 0x0000000208080810 */ /* 0x000fcc0007ffe0ff */
[----:B------:R-:W3:Y:S01]  /*0750*/  LDC.64 R10, c[0x0][0x388] ;  /* 0x0000e200ff0a7b82 */ /* 0x000ee20000000a00 */
[----:B0-----:R-:W-:-:S04]  /*0760*/  @P0 IMAD.WIDE R16, R17, 0x4, R14 ;  /* 0x0000000411100825 */ /* 0x001fc800078e020e */
[----:B-1----:R-:W-:Y:S01]  /*0770*/  @P0 IMAD.WIDE R12, R9, 0x4, R12 ;  /* 0x00000004090c0825 */ /* 0x002fe200078e020c */
[----:B------:R-:W4:Y:S03]  /*0780*/  @P0 LDG.E R4, desc[UR4][R16.64] ;  /* 0x0000000410040981 */ /* 0x000f26000c1e1900 */
[C---:B------:R-:W-:Y:S02]  /*0790*/  @!P1 IMAD R19, R8.reuse, R2, R5 ;  /* 0x0000000208139224 */ /* 0x040fe400078e0205 */
[----:B------:R-:W-:Y:S02]  /*07a0*/  @!P1 IMAD R21, R8, R0, R3 ;  /* 0x0000000008159224 */ /* 0x000fe400078e0203 */
[----:B------:R-:W-:-:S04]  /*07b0*/  @P0 IMAD.WIDE R14, R2, 0x4, R16 ;  /* 0x00000004020e0825 */ /* 0x000fc800078e0210 */
[----:B------:R-:W-:Y:S02]  /*07c0*/  @P0 IMAD.WIDE R8, R0, 0x4, R12 ;  /* 0x0000000400080825 */ /* 0x000fe400078e020c */
[----:B------:R-:W4:Y:S02]  /*07d0*/  @P0 LDG.E R12, desc[UR4][R12.64] ;  /* 0x000000040c0c0981 */ /* 0x000f24000c1e1900 */
[----:B--2---:R-:W-:Y:S02]  /*07e0*/  @!P1 IMAD.WIDE R6, R19, 0x4, R6 ;  /* 0x0000000413069825 */ /* 0x004fe400078e0206 */
[----:B------:R-:W2:Y:S02]  /*07f0*/  @P0 LDG.E R15, desc[UR4][R14.64] ;  /* 0x000000040e0f0981 */ /* 0x000ea4000c1e1900 */
[----:B---3--:R-:W-:Y:S02]  /*0800*/  @!P1 IMAD.WIDE R10, R21, 0x4, R10 ;  /* 0x00000004150a9825 */ /* 0x008fe400078e020a */
[----:B------:R-:W2:Y:S04]  /*0810*/  @P0 LDG.E R8, desc[UR4][R8.64] ;  /* 0x0000000408080981 */ /* 0x000ea8000c1e1900 */
[----:B------:R-:W3:Y:S04]  /*0820*/  @!P1 LDG.E R6, desc[UR4][R6.64] ;  /* 0x0000000406069981 */ /* 0x000ee8000c1e1900 */
[----:B------:R-:W3:Y:S01]  /*0830*/  @!P1 LDG.E R10, desc[UR4][R10.64] ;  /* 0x000000040a0a9981 */ /* 0x000ee2000c1e1900 */
[----:B----4-:R-:W-:-:S04]  /*0840*/  @P0 FFMA R4, R4, R12, R29 ;  /* 0x0000000c04040223 */ /* 0x010fc8000000001d */
[----:B--2---:R-:W-:-:S04]  /*0850*/  @P0 FFMA R29, R15, R8, R4 ;  /* 0x000000080f1d0223 */ /* 0x004fc80000000004 */
[----:B---3--:R-:W-:-:S07]  /*0860*/  @!P1 FFMA R29, R6, R10, R29 ;  /* 0x0000000a061d9223 */ /* 0x008fce000000001d */
.L_x_61:
[----:B------:R-:W0:Y:S01]  /*0870*/  LDC.64 R6, c[0x0][0x390] ;  /* 0x0000e400ff067b82 */ /* 0x000e220000000a00 */
[----:B------:R-:W1:Y:S01]  /*0880*/  LDCU UR6, c[0x0][0x3a4] ;  /* 0x00007480ff0677ac */ /* 0x000e620008000800 */
[----:B------:R-:W-:Y:S02]  /*0890*/  IMAD R3, R5, R0, R3 ;  /* 0x0000000005037224 */ /* 0x000fe400078e0203 */
[----:B-1----:R-:W-:Y:S02]  /*08a0*/  FMUL R29, R29, UR6 ;  /* 0x000000061d1d7c20 */ /* 0x002fe40008400000 */
[----:B0-----:R-:W-:-:S05]  /*08b0*/  IMAD.WIDE R2, R3, 0x4, R6 ;  /* 0x0000000403027825 */ /* 0x001fca00078e0206 */
[----:B------:R-:W-:Y:S01]  /*08c0*/  STG.E desc[UR4][R2.64], R29 ;  /* 0x0000001d02007986 */ /* 0x000fe2000c101904 */
[----:B------:R-:W-:Y:S05]  /*08d0*/  EXIT ;  /* 0x000000000000794d */ /* 0x000fea0003800000 */
.L_x_65:
        /* <DEDUP_REMOVED lines=10> */
.L_x_102:


//--------------------- .text._Z15diag_mul_kernelPKfS0_Pfii --------------------------
	.section	.text._Z15diag_mul_kernelPKfS0_Pfii,"ax",@progbits
	.align	128
        .global         _Z15diag_mul_kernelPKfS0_Pfii
        .type           _Z15diag_mul_kernelPKfS0_Pfii,@function
        .size           _Z15diag_mul_kernelPKfS0_Pfii,(.L_x_103 - _Z15diag_mul_kernelPKfS0_Pfii)
        .other          _Z15diag_mul_kernelPKfS0_Pfii,@"STO_CUDA_ENTRY STV_DEFAULT"
_Z15diag_mul_kernelPKfS0_Pfii:
.text._Z15diag_mul_kernelPKfS0_Pfii:
[----:B------:R-:W-:Y:S01]  /*0000*/  LDC R1, c[0x0][0x37c] ;  /* 0x0000df00ff017b82 */ /* 0x000fe20000000800 */
[----:B------:R-:W0:Y:S07]  /*0010*/  S2R R3, SR_TID.X ;  /* 0x0000000000037919 */ /* 0x000e2e0000002100 */
[----:B------:R-:W1:Y:S01]  /*0020*/  LDC R7, c[0x0][0x364] ;  /* 0x0000d900ff077b82 */ /* 0x000e620000000800 */
[----:B------:R-:W2:Y:S01]  /*0030*/  LDCU.64 UR6, c[0x0][0x398] ;  /* 0x00007300ff0677ac */ /* 0x000ea20008000a00 */
[----:B------:R-:W1:Y:S06]  /*0040*/  S2R R2, SR_TID.Y ;  /* 0x0000000000027919 */ /* 0x000e6c0000002200 */
[----:B------:R-:W0:Y:S08]  /*0050*/  S2UR UR5, SR_CTAID.X ;  /* 0x00000000000579c3 */ /* 0x000e300000002500 */
[----:B------:R-:W0:Y:S08]  /*0060*/  LDC R0, c[0x0][0x360] ;  /* 0x0000d800ff007b82 */ /* 0x000e300000000800 */
[----:B------:R-:W1:Y:S01]  /*0070*/  S2UR UR4, SR_CTAID.Y ;  /* 0x00000000000479c3 */ /* 0x000e620000002600 */
[----:B0-----:R-:W-:-:S05]  /*0080*/  IMAD R0, R0, UR5, R3 ;  /* 0x0000000500007c24 */ /* 0x001fca000f8e0203 */
[----:B--2---:R-:W-:Y:S01]  /*0090*/  ISETP.GE.AND P0, PT, R0, UR7, PT ;  /* 0x0000000700007c0c */ /* 0x004fe2000bf06270 */
[----:B-1----:R-:W-:-:S05]  /*00a0*/  IMAD R7, R7, UR4, R2 ;  /* 0x0000000407077c24 */ /* 0x002fca000f8e0202 */
[----:B------:R-:W-:-:S13]  /*00b0*/  ISETP.GE.OR P0, PT, R7, UR6, P0 ;  /* 0x0000000607007c0c */ /* 0x000fda0008706670 */
[----:B------:R-:W-:Y:S05]  /*00c0*/  @P0 EXIT ;  /* 0x000000000000094d */ /* 0x000fea0003800000 */
[----:B------:R-:W0:Y:S01]  /*00d0*/  LDC.64 R2, c[0x0][0x380] ;  /* 0x0000e000ff027b82 */ /* 0x000e220000000a00 */
[----:B------:R-:W1:Y:S01]  /*00e0*/  LDCU.64 UR4, c[0x0][0x358] ;  /* 0x00006b00ff0477ac */ /* 0x000e620008000a00 */
[----:B------:R-:W-:-:S06]  /*00f0*/  IMAD R9, R7, UR7, R0 ;  /* 0x0000000707097c24 */ /* 0x000fcc000f8e0200 */
[----:B------:R-:W2:Y:S01]  /*0100*/  LDC.64 R4, c[0x0][0x388] ;  /* 0x0000e200ff047b82 */ /* 0x000ea20000000a00 */
[----:B0-----:R-:W-:-:S07]  /*0110*/  IMAD.WIDE.U32 R2, R7, 0x4, R2 ;  /* 0x0000000407027825 */ /* 0x001fce00078e0002 */
[----:B------:R-:W0:Y:S01]  /*0120*/  LDC.64 R6, c[0x0][0x390] ;  /* 0x0000e400ff067b82 */ /* 0x000e220000000a00 */
[----:B-1----:R-:W3:Y:S01]  /*0130*/  LDG.E R2, desc[UR4][R2.64] ;  /* 0x0000000402027981 */ /* 0x002ee2000c1e1900 */
[----:B--2---:R-:W-:-:S06]  /*0140*/  IMAD.WIDE R4, R9, 0x4, R4 ;  /* 0x0000000409047825 */ /* 0x004fcc00078e0204 */
[----:B------:R-:W3:Y:S01]  /*0150*/  LDG.E R5, desc[UR4][R4.64] ;  /* 0x0000000404057981 */ /* 0x000ee2000c1e1900 */
[----:B0-----:R-:W-:-:S04]  /*0160*/  IMAD.WIDE R6, R9, 0x4, R6 ;  /* 0x0000000409067825 */ /* 0x001fc800078e0206 */
[----:B---3--:R-:W-:-:S05]  /*0170*/  FMUL R9, R2, R5 ;  /* 0x0000000502097220 */ /* 0x008fca0000400000 */
[----:B------:R-:W-:Y:S01]  /*0180*/  STG.E desc[UR4][R6.64], R9 ;  /* 0x0000000906007986 */ /* 0x000fe2000c101904 */
[----:B------:R-:W-:Y:S05]  /*0190*/  EXIT ;  /* 0x000000000000794d */ /* 0x000fea0003800000 */
.L_x_66:
        /* <DEDUP_REMOVED lines=14> */
.L_x_103:


//--------------------- .text._Z16compute_w_kernelPKfPfi --------------------------
	.section	.text._Z16compute_w_kernelPKfPfi,"ax",@progbits
	.align	128
        .global         _Z16compute_w_kernelPKfPfi
        .type           _Z16compute_w_kernelPKfPfi,@function
        .size           _Z16compute_w_kernelPKfPfi,(.L_x_104 - _Z16compute_w_kernelPKfPfi)
        .other          _Z16compute_w_kernelPKfPfi,@"STO_CUDA_ENTRY STV_DEFAULT"
_Z16compute_w_kernelPKfPfi:
.text._Z16compute_w_kernelPKfPfi:
        /* <DEDUP_REMOVED lines=13> */
[----:B--2---:R-:W-:-:S04]  /*00d0*/  IMAD.WIDE R4, R7, 0x4, R4 ;  /* 0x0000000407047825 */ /* 0x004fc800078e0204 */
[----:B---3--:R-:W-:-:S04]  /*00e0*/  FADD R9, -R2, 1 ;  /* 0x3f80000002097421 */ /* 0x008fc80000000100 */
[----:B------:R-:W-:-:S05]  /*00f0*/  FMUL R9, R2, R9 ;  /* 0x0000000902097220 */ /* 0x000fca0000400000 */
[----:B------:R-:W-:Y:S01]  /*0100*/  STG.E desc[UR4][R4.64], R9 ;  /* 0x0000000904007986 */ /* 0x000fe2000c101904 */
[----:B------:R-:W-:Y:S05]  /*0110*/  EXIT ;  /* 0x000000000000794d */ /* 0x000fea0003800000 */
.L_x_67:
        /* <DEDUP_REMOVED lines=14> */
.L_x_104:


//--------------------- .text._Z18update_grad_kernelPfPKfS1_ffi --------------------------
	.section	.text._Z18update_grad_kernelPfPKfS1_ffi,"ax",@progbits
	.align	128
        .global         _Z18update_grad_kernelPfPKfS1_ffi
        .type           _Z18update_grad_kernelPfPKfS1_ffi,@function
        .size           _Z18update_grad_kernelPfPKfS1_ffi,(.L_x_105 - _Z18update_grad_kernelPfPKfS1_ffi)
        .other          _Z18update_grad_kernelPfPKfS1_ffi,@"STO_CUDA_ENTRY STV_DEFAULT"
_Z18update_grad_kernelPfPKfS1_ffi:
.text._Z18update_grad_kernelPfPKfS1_ffi:
        /* <DEDUP_REMOVED lines=10> */
[----:B------:R-:W2:Y:S06]  /*00a0*/  LDCU.64 UR6, c[0x0][0x398] ;  /* 0x00007300ff0677ac */ /* 0x000eac0008000a00 */
[----:B------:R-:W3:Y:S08]  /*00b0*/  LDC.64 R2, c[0x0][0x388] ;  /* 0x0000e200ff027b82 */ /* 0x000ef00000000a00 */
[----:B------:R-:W4:Y:S01]  /*00c0*/  LDC.64 R6, c[0x0][0x380] ;  /* 0x0000e000ff067b82 */ /* 0x000f220000000a00 */
[----:B0-----:R-:W-:-:S06]  /*00d0*/  IMAD.WIDE R4, R9, 0x4, R4 ;  /* 0x0000000409047825 */ /* 0x001fcc00078e0204 */
[----:B-1----:R-:W2:Y:S01]  /*00e0*/  LDG.E R4, desc[UR4][R4.64] ;  /* 0x0000000404047981 */ /* 0x002ea2000c1e1900 */
[----:B---3--:R-:W-:-:S06]  /*00f0*/  IMAD.WIDE R2, R9, 0x4, R2 ;  /* 0x0000000409027825 */ /* 0x008fcc00078e0202 */
[----:B------:R-:W3:Y:S01]  /*0100*/  LDG.E R2, desc[UR4][R2.64] ;  /* 0x0000000402027981 */ /* 0x000ee2000c1e1900 */
[----:B----4-:R-:W-:-:S04]  /*0110*/  IMAD.WIDE R6, R9, 0x4, R6 ;  /* 0x0000000409067825 */ /* 0x010fc800078e0206 */
[----:B--2---:R-:W-:-:S04]  /*0120*/  FMUL R11, R4, UR6 ;  /* 0x00000006040b7c20 */ /* 0x004fc80008400000 */
[----:B---3--:R-:W-:-:S05]  /*0130*/  FFMA R11, R2, UR7, R11 ;  /* 0x00000007020b7c23 */ /* 0x008fca000800000b */
[----:B------:R-:W-:Y:S01]  /*0140*/  STG.E desc[UR4][R6.64], R11 ;  /* 0x0000000b06007986 */ /* 0x000fe2000c101904 */
[----:B------:R-:W-:Y:S05]  /*0150*/  EXIT ;  /* 0x000000000000794d */ /* 0x000fea0003800000 */
.L_x_68:
        /* <DEDUP_REMOVED lines=10> */
.L_x_105:


//--------------------- .text._Z24compute_grad_part_kernelPKfS0_Pfii --------------------------
	.section	.text._Z24compute_grad_part_kernelPKfS0_Pfii,"ax",@progbits
	.align	128
        .global         _Z24compute_grad_part_kernelPKfS0_Pfii
        .type           _Z24compute_grad_part_kernelPKfS0_Pfii,@function
        .size           _Z24compute_grad_part_kernelPKfS0_Pfii,(.L_x_106 - _Z24compute_grad_part_kernelPKfS0_Pfii)
        .other          _Z24compute_grad_part_kernelPKfS0_Pfii,@"STO_CUDA_ENTRY STV_DEFAULT"
_Z24compute_grad_part_kernelPKfS0_Pfii:
.text._Z24compute_grad_part_kernelPKfS0_Pfii:
[----:B------:R-:W-:Y:S01]  /*0000*/  LDC R1, c[0x0][0x37c] ;  /* 0x0000df00ff017b82 */ /* 0x000fe20000000800 */
[----:B------:R-:W0:Y:S07]  /*0010*/  S2R R2, SR_TID.X ;  /* 0x0000000000027919 */ /* 0x000e2e0000002100 */
[----:B------:R-:W0:Y:S08]  /*0020*/  S2UR UR4, SR_CTAID.X ;  /* 0x00000000000479c3 */ /* 0x000e300000002500 */
[----:B------:R-:W0:Y:S08]  /*0030*/  LDC R3, c[0x0][0x360] ;  /* 0x0000d800ff037b82 */ /* 0x000e300000000800 */
[----:B------:R-:W1:Y:S01]  /*0040*/  LDC R0, c[0x0][0x39c] ;  /* 0x0000e700ff007b82 */ /* 0x000e620000000800 */
[----:B0-----:R-:W-:-:S05]  /*0050*/  IMAD R3, R3, UR4, R2 ;  /* 0x0000000403037c24 */ /* 0x001fca000f8e0202 */
[----:B-1----:R-:W-:-:S13]  /*0060*/  ISETP.GE.AND P0, PT, R3, R0, PT ;  /* 0x000000000300720c */ /* 0x002fda0003f06270 */
[----:B------:R-:W-:Y:S05]  /*0070*/  @P0 EXIT ;  /* 0x000000000000094d */ /* 0x000fea0003800000 */
[----:B------:R-:W0:Y:S01]  /*0080*/  LDCU UR6, c[0x0][0x398] ;  /* 0x00007300ff0677ac */ /* 0x000e220008000800 */
[----:B------:R-:W-:Y:S01]  /*0090*/  HFMA2 R16, -RZ, RZ, 0, 0 ;  /* 0x00000000ff107431 */ /* 0x000fe200000001ff */
[----:B------:R-:W1:Y:S01]  /*00a0*/  LDCU.64 UR10, c[0x0][0x358] ;  /* 0x00006b00ff0a77ac */ /* 0x000e620008000a00 */
[----:B0-----:R-:W-:-:S09]  /*00b0*/  UISETP.GE.AND UP0, UPT, UR6, 0x1, UPT ;  /* 0x000000010600788c */ /* 0x001fd2000bf06270 */
[----:B-1----:R-:W-:Y:S05]  /*00c0*/  BRA.U !UP0, `(.L_x_69) ;  /* 0x0000000908b47547 */ /* 0x002fea000b800000 */
[----:B------:R-:W-:Y:S01]  /*00d0*/  UISETP.GE.U32.AND UP1, UPT, UR6, 0x10, UPT ;  /* 0x000000100600788c */ /* 0x000fe2000bf26070 */
[----:B------:R-:W-:Y:S01]  /*00e0*/  MOV R16, RZ ;  /* 0x000000ff00107202 */ /* 0x000fe20000000f00 */
[----:B------:R-:W-:Y:S01]  /*00f0*/  ULOP3.LUT UR7, UR6, 0xf, URZ, 0xc0, !UPT ;  /* 0x0000000f06077892 */ /* 0x000fe2000f8ec0ff */
[----:B------:R-:W-:-:S03]  /*0100*/  MOV R2, RZ ;  /* 0x000000ff00027202 */ /* 0x000fc60000000f00 */
[----:B------:R-:W-:-:S03]  /*0110*/  UISETP.NE.AND UP0, UPT, UR7, URZ, UPT ;  /* 0x000000ff0700728c */ /* 0x000fc6000bf05270 */
[----:B------:R-:W-:Y:S08]  /*0120*/  BRA.U !UP1, `(.L_x_70) ;  /* 0x0000000509447547 */ /* 0x000ff0000b800000 */
[----:B------:R-:W0:Y:S01]  /*0130*/  LDCU.64 UR4, c[0x0][0x388] ;  /* 0x00007100ff0477ac */ /* 0x000e220008000a00 */
[----:B------:R-:W-:Y:S02]  /*0140*/  MOV R16, RZ ;  /* 0x000000ff00107202 */ /* 0x000fe40000000f00 */
[----:B------:R-:W-:Y:S01]  /*0150*/  MOV R5, R3 ;  /* 0x0000000300057202 */ /* 0x000fe20000000f00 */
[----:B------:R-:W-:-:S04]  /*0160*/  ULOP3.LUT UR8, UR6, 0x7ffffff0, URZ, 0xc0, !UPT ;  /* 0x7ffffff006087892 */ /* 0x000fc8000f8ec0ff */
[----:B------:R-:W-:Y:S02]  /*0170*/  UIADD3 UR9, UPT, UPT, -UR8, URZ, URZ ;  /* 0x000000ff08097290 */ /* 0x000fe4000fffe1ff */
[----:B------:R-:W-:Y:S01]  /*0180*/  MOV R2, UR8 ;  /* 0x0000000800027c02 */ /* 0x000fe20008000f00 */
[----:B0-----:R-:W-:-:S04]  /*0190*/  UIADD3 UR4, UP1, UPT, UR4, 0x20, URZ ;  /* 0x0000002004047890 */ /* 0x001fc8000ff3e0ff */
[----:B------:R-:W-:Y:S02]  /*01a0*/  UIADD3.X UR5, UPT, UPT, URZ, UR5, URZ, UP1, !UPT ;  /* 0x00000005ff057290 */ /* 0x000fe40008ffe4ff */
[----:B------:R-:W-:-:S04]  /*01b0*/  MOV R10, UR4 ;  /* 0x00000004000a7c02 */ /* 0x000fc80008000f00 */
[----:B------:R-:W-:-:S07]  /*01c0*/  MOV R11, UR5 ;  /* 0x00000005000b7c02 */ /* 0x000fce0008000f00 */
.L_x_71:
[----:B------:R-:W0:Y:S01]  /*01d0*/  LDC.64 R8, c[0x0][0x380] ;  /* 0x0000e000ff087b82 */ /* 0x000e220000000a00 */
[----:B------:R-:W2:Y:S04]  /*01e0*/  LDG.E R17, desc[UR10][R10.64+-0x20] ;  /* 0xffffe00a0a117981 */ /* 0x000ea8000c1e1900 */
[----:B------:R-:W3:Y:S04]  /*01f0*/  LDG.E R19, desc[UR10][R10.64+-0x1c] ;  /* 0xffffe40a0a137981 */ /* 0x000ee8000c1e1900 */
[----:B------:R-:W4:Y:S04]  /*0200*/  LDG.E R27, desc[UR10][R10.64+-0x18] ;  /* 0xffffe80a0a1b7981 */ /* 0x000f28000c1e1900 */
[----:B------:R-:W5:Y:S04]  /*0210*/  LDG.E R7, desc[UR10][R10.64+-0x14] ;  /* 0xffffec0a0a077981 */ /* 0x000f68000c1e1900 */
[----:B------:R-:W5:Y:S01]  /*0220*/  LDG.E R20, desc[UR10][R10.64+-0x8] ;  /* 0xfffff80a0a147981 */ /* 0x000f62000c1e1900 */
[----:B0-----:R-:W-:-:S05]  /*0230*/  IMAD.WIDE R8, R5, 0x4, R8 ;  /* 0x0000000405087825 */ /* 0x001fca00078e0208 */
[----:B------:R-:W2:Y:S01]  /*0240*/  LDG.E R26, desc[UR10][R8.64] ;  /* 0x0000000a081a7981 */ /* 0x000ea2000c1e1900 */
[----:B------:R-:W-:-:S05]  /*0250*/  IMAD.WIDE R12, R0, 0x4, R8 ;  /* 0x00000004000c7825 */ /* 0x000fca00078e0208 */
[----:B------:R-:W3:Y:S01]  /*0260*/  LDG.E R18, desc[UR10][R12.64] ;  /* 0x0000000a0c127981 */ /* 0x000ee2000c1e1900 */
[----:B------:R-:W-:-:S03]  /*0270*/  IMAD.WIDE R22, R0, 0x4, R12 ;  /* 0x0000000400167825 */ /* 0x000fc600078e020c */
[----:B------:R-:W5:Y:S01]  /*0280*/  LDG.E R9, desc[UR10][R10.64+-0x10] ;  /* 0xfffff00a0a097981 */ /* 0x000f62000c1e1900 */
[----:B------:R-:W-:-:S03]  /*0290*/  IMAD.WIDE R14, R0, 0x4, R22 ;  /* 0x00000004000e7825 */ /* 0x000fc600078e0216 */
[----:B------:R-:W4:Y:S04]  /*02a0*/  LDG.E R24, desc[UR10][R22.64] ;  /* 0x0000000a16187981 */ /* 0x000f28000c1e1900 */
[----:B------:R-:W5:Y:S01]  /*02b0*/  LDG.E R4, desc[UR10][R14.64] ;  /* 0x0000000a0e047981 */ /* 0x000f62000c1e1900 */
[----:B------:R-:W-:-:S03]  /*02c0*/  IMAD.WIDE R28, R0, 0x4, R14 ;  /* 0x00000004001c7825 */ /* 0x000fc600078e020e */
[----:B------:R-:W5:Y:S04]  /*02d0*/  LDG.E R8, desc[UR10][R10.64+-0xc] ;  /* 0xfffff40a0a087981 */ /* 0x000f68000c1e1900 */
[----:B------:R0:W5:Y:S02]  /*02e0*/  LDG.E R6, desc[UR10][R28.64] ;  /* 0x0000000a1c067981 */ /* 0x000164000c1e1900 */
[----:B0-----:R-:W-:-:S05]  /*02f0*/  IMAD.WIDE R28, R0, 0x4, R28 ;  /* 0x00000004001c7825 */ /* 0x001fca00078e021c */
[----:B------:R-:W5:Y:S01]  /*0300*/  LDG.E R21, desc[UR10][R28.64] ;  /* 0x0000000a1c157981 */ /* 0x000f62000c1e1900 */
[----:B------:R-:W-:-:S05]  /*0310*/  IMAD.WIDE R22, R0, 0x4, R28 ;  /* 0x0000000400167825 */ /* 0x000fca00078e021c */
[----:B------:R0:W5:Y:S01]  /*0320*/  LDG.E R25, desc[UR10][R22.64] ;  /* 0x0000000a16197981 */ /* 0x000162000c1e1900 */
[----:B------:R-:W-:-:S03]  /*0330*/  IMAD.WIDE R12, R0, 0x4, R22 ;  /* 0x00000004000c7825 */ /* 0x000fc600078e0216 */
[----:B------:R-:W5:Y:S01]  /*0340*/  LDG.E R29, desc[UR10][R10.64+-0x4] ;  /* 0xfffffc0a0a1d7981 */ /* 0x000f62000c1e1900 */
[----:B------:R-:W-:-:S03]  /*0350*/  IMAD.WIDE R14, R0, 0x4, R12 ;  /* 0x00000004000e7825 */ /* 0x000fc600078e020c */
[----:B------:R-:W5:Y:S04]  /*0360*/  LDG.E R12, desc[UR10][R12.64] ;  /* 0x0000000a0c0c7981 */ /* 0x000f68000c1e1900 */
[----:B------:R-:W5:Y:S01]  /*0370*/  LDG.E R13, desc[UR10][R10.64+0x8] ;  /* 0x0000080a0a0d7981 */ /* 0x000f62000c1e1900 */
[----:B--2---:R-:W-:Y:S01]  /*0380*/  FFMA R26, R26, R17, R16 ;  /* 0x000000111a1a7223 */ /* 0x004fe20000000010 */
[----:B------:R-:W-:Y:S02]  /*0390*/  IMAD.WIDE R16, R0, 0x4, R14 ;  /* 0x0000000400107825 */ /* 0x000fe400078e020e */
[----:B------:R-:W2:Y:S02]  /*03a0*/  LDG.E R14, desc[UR10][R14.64] ;  /* 0x0000000a0e0e7981 */ /* 0x000ea4000c1e1900 */
[----:B---3--:R-:W-:Y:S01]  /*03b0*/  FFMA R26, R18, R19, R26 ;  /* 0x00000013121a7223 */ /* 0x008fe2000000001a */
[----:B------:R-:W-:-:S02]  /*03c0*/  IMAD.WIDE R18, R0, 0x4, R16 ;  /* 0x0000000400127825 */ /* 0x000fc400078e0210 */
[----:B------:R-:W3:Y:S02]  /*03d0*/  LDG.E R16, desc[UR10][R16.64] ;  /* 0x0000000a10107981 */ /* 0x000ee4000c1e1900 */
[----:B0-----:R-:W-:-:S04]  /*03e0*/  IMAD.WIDE R22, R0, 0x4, R18 ;  /* 0x0000000400167825 */ /* 0x001fc800078e0212 */
[----:B----4-:R-:W-:Y:S01]  /*03f0*/  FFMA R27, R24, R27, R26 ;  /* 0x0000001b181b7223 */ /* 0x010fe2000000001a */
[----:B------:R-:W4:Y:S04]  /*0400*/  LDG.E R18, desc[UR10][R18.64] ;  /* 0x0000000a12127981 */ /* 0x000f28000c1e1900 */
[----:B------:R-:W2:Y:S01]  /*0410*/  LDG.E R24, desc[UR10][R10.64] ;  /* 0x0000000a0a187981 */ /* 0x000ea2000c1e1900 */
[----:B-----5:R-:W-:Y:S01]  /*0420*/  FFMA R7, R4, R7, R27 ;  /* 0x0000000704077223 */ /* 0x020fe2000000001b */
[----:B------:R-:W-:Y:S02]  /*0430*/  IMAD.WIDE R26, R0, 0x4, R22 ;  /* 0x00000004001a7825 */ /* 0x000fe400078e0216 */
[----:B------:R-:W3:Y:S02]  /*0440*/  LDG.E R4, desc[UR10][R10.64+0x4] ;  /* 0x0000040a0a047981 */ /* 0x000ee4000c1e1900 */
[----:B------:R-:W-:Y:S01]  /*0450*/  FFMA R28, R6, R9, R7 ;  /* 0x00000009061c7223 */ /* 0x000fe20000000007 */
[C---:B------:R-:W-:Y:S01]  /*0460*/  IMAD.WIDE R6, R0.reuse, 0x4, R26 ;  /* 0x0000000400067825 */ /* 0x040fe200078e021a */
[----:B------:R-:W5:Y:S04]  /*0470*/  LDG.E R22, desc[UR10][R22.64] ;  /* 0x0000000a16167981 */ /* 0x000f68000c1e1900 */
[----:B------:R-:W5:Y:S04]  /*0480*/  LDG.E R15, desc[UR10][R10.64+0xc] ;  /* 0x00000c0a0a0f7981 */ /* 0x000f68000c1e1900 */
[----:B------:R-:W5:Y:S04]  /*0490*/  LDG.E R26, desc[UR10][R26.64] ;  /* 0x0000000a1a1a7981 */ /* 0x000f68000c1e1900 */
[----:B------:R-:W5:Y:S01]  /*04a0*/  LDG.E R17, desc[UR10][R10.64+0x10] ;  /* 0x0000100a0a117981 */ /* 0x000f62000c1e1900 */
[----:B------:R-:W-:Y:S01]  /*04b0*/  FFMA R28, R21, R8, R28 ;  /* 0x00000008151c7223 */ /* 0x000fe2000000001c */
[----:B------:R-:W-:-:S02]  /*04c0*/  IMAD.WIDE R8, R0, 0x4, R6 ;  /* 0x0000000400087825 */ /* 0x000fc400078e0206 */
[----:B------:R0:W5:Y:S04]  /*04d0*/  LDG.E R6, desc[UR10][R6.64] ;  /* 0x0000000a06067981 */ /* 0x000168000c1e1900 */
[----:B------:R-:W5:Y:S04]  /*04e0*/  LDG.E R23, desc[UR10][R10.64+0x14] ;  /* 0x0000140a0a177981 */ /* 0x000f68000c1e1900 */
[----:B------:R-:W5:Y:S01]  /*04f0*/  LDG.E R19, desc[UR10][R8.64] ;  /* 0x0000000a08137981 */ /* 0x000f62000c1e1900 */
[----:B0-----:R-:W-:Y:S01]  /*0500*/  FFMA R7, R25, R20, R28 ;  /* 0x0000001419077223 */ /* 0x001fe2000000001c */
[----:B------:R-:W-:-:S02]  /*0510*/  IMAD.WIDE R20, R0, 0x4, R8 ;  /* 0x0000000400147825 */ /* 0x000fc400078e0208 */
[----:B------:R-:W5:Y:S04]  /*0520*/  LDG.E R28, desc[UR10][R10.64+0x18] ;  /* 0x0000180a0a1c7981 */ /* 0x000f68000c1e1900 */
[----:B------:R0:W5:Y:S04]  /*0530*/  LDG.E R25, desc[UR10][R10.64+0x1c] ;  /* 0x00001c0a0a197981 */ /* 0x000168000c1e1900 */
[----:B------:R-:W5:Y:S01]  /*0540*/  LDG.E R20, desc[UR10][R20.64] ;  /* 0x0000000a14147981 */ /* 0x000f62000c1e1900 */
[----:B------:R-:W-:Y:S01]  /*0550*/  FFMA R29, R12, R29, R7 ;  /* 0x0000001d0c1d7223 */ /* 0x000fe20000000007 */
[----:B------:R-:W-:-:S04]  /*0560*/  UIADD3 UR9, UPT, UPT, UR9, 0x10, URZ ;  /* 0x0000001009097890 */ /* 0x000fc8000fffe0ff */
[----:B------:R-:W-:Y:S01]  /*0570*/  UISETP.NE.AND UP1, UPT, UR9, URZ, UPT ;  /* 0x000000ff0900728c */ /* 0x000fe2000bf25270 */
[----:B0-----:R-:W-:Y:S02]  /*0580*/  IADD3 R10, P0, PT, R10, 0x40, RZ ;  /* 0x000000400a0a7810 */ /* 0x001fe40007f1e0ff */
[----:B------:R-:W-:Y:S02]  /*0590*/  LEA R5, R0, R5, 0x4 ;  /* 0x0000000500057211 */ /* 0x000fe400078e20ff */
[----:B------:R-:W-:Y:S01]  /*05a0*/  IADD3.X R11, PT, PT, RZ, R11, RZ, P0, !PT ;  /* 0x0000000bff0b7210 */ /* 0x000fe200007fe4ff */
[----:B--2---:R-:W-:-:S04]  /*05b0*/  FFMA R29, R14, R24, R29 ;  /* 0x000000180e1d7223 */ /* 0x004fc8000000001d */
[----:B---3--:R-:W-:-:S04]  /*05c0*/  FFMA R29, R16, R4, R29 ;  /* 0x00000004101d7223 */ /* 0x008fc8000000001d */
[----:B----4-:R-:W-:-:S04]  /*05d0*/  FFMA R13, R18, R13, R29 ;  /* 0x0000000d120d7223 */ /* 0x010fc8000000001d */
[----:B-----5:R-:W-:-:S04]  /*05e0*/  FFMA R13, R22, R15, R13 ;  /* 0x0000000f160d7223 */ /* 0x020fc8000000000d */
[----:B------:R-:W-:-:S04]  /*05f0*/  FFMA R13, R26, R17, R13 ;  /* 0x000000111a0d7223 */ /* 0x000fc8000000000d */
[----:B------:R-:W-:-:S04]  /*0600*/  FFMA R6, R6, R23, R13 ;  /* 0x0000001706067223 */ /* 0x000fc8000000000d */
[----:B------:R-:W-:-:S04]  /*0610*/  FFMA R19, R19, R28, R6 ;  /* 0x0000001c13137223 */ /* 0x000fc80000000006 */
[----:B------:R-:W-:Y:S01]  /*0620*/  FFMA R16, R20, R25, R19 ;  /* 0x0000001914107223 */ /* 0x000fe20000000013 */
[----:B------:R-:W-:Y:S06]  /*0630*/  BRA.U UP1, `(.L_x_71) ;  /* 0xfffffff901e47547 */ /* 0x000fec000b83ffff */
.L_x_70:
[----:B------:R-:W-:Y:S05]  /*0640*/  BRA.U !UP0, `(.L_x_69) ;  /* 0x0000000508547547 */ /* 0x000fea000b800000 */
[----:B------:R-:W-:Y:S02]  /*0650*/  UISETP.GE.U32.AND UP0, UPT, UR7, 0x8, UPT ;  /* 0x000000080700788c */ /* 0x000fe4000bf06070 */
[----:B------:R-:W-:-:S04]  /*0660*/  ULOP3.LUT UR5, UR6, 0x7, URZ, 0xc0, !UPT ;  /* 0x0000000706057892 */ /* 0x000fc8000f8ec0ff */
[----:B------:R-:W-:-:S03]  /*0670*/  UISETP.NE.AND UP1, UPT, UR5, URZ, UPT ;  /* 0x000000ff0500728c */ /* 0x000fc6000bf25270 */
[----:B------:R-:W-:Y:S08]  /*0680*/  BRA.U !UP0, `(.L_x_72) ;  /* 0x0000000108947547 */ /* 0x000ff0000b800000 */
[----:B------:R-:W0:Y:S01]  /*0690*/  LDC.64 R12, c[0x0][0x380] ;  /* 0x0000e000ff0c7b82 */ /* 0x000e220000000a00 */
[----:B------:R-:W-:-:S07]  /*06a0*/  IMAD R7, R2, R0, R3 ;  /* 0x0000000002077224 */ /* 0x000fce00078e0203 */
[----:B------:R-:W1:Y:S01]  /*06b0*/  LDC.64 R4, c[0x0][0x388] ;  /* 0x0000e200ff047b82 */ /* 0x000e620000000a00 */
[----:B0-----:R-:W-:-:S05]  /*06c0*/  IMAD.WIDE R12, R7, 0x4, R12 ;  /* 0x00000004070c7825 */ /* 0x001fca00078e020c */
[----:B------:R0:W2:Y:S01]  /*06d0*/  LDG.E R21, desc[UR10][R12.64] ;  /* 0x0000000a0c157981 */ /* 0x0000a2000c1e1900 */
[----:B------:R-:W-:-:S04]  /*06e0*/  IMAD.WIDE R14, R0, 0x4, R12 ;  /* 0x00000004000e7825 */ /* 0x000fc800078e020c */
[----:B-1----:R-:W-:Y:S01]  /*06f0*/  IMAD.WIDE.U32 R4, R2, 0x4, R4 ;  /* 0x0000000402047825 */ /* 0x002fe200078e0004 */
[----:B------:R1:W3:Y:S03]  /*0700*/  LDG.E R18, desc[UR10][R14.64] ;  /* 0x0000000a0e127981 */ /* 0x0002e6000c1e1900 */
[C---:B------:R-:W-:Y:S01]  /*0710*/  IMAD.WIDE R24, R0.reuse, 0x4, R14 ;  /* 0x0000000400187825 */ /* 0x040fe200078e020e */
[----:B------:R-:W2:Y:S04]  /*0720*/  LDG.E R17, desc[UR10][R4.64] ;  /* 0x0000000a04117981 */ /* 0x000ea8000c1e1900 */
[----:B------:R-:W3:Y:S01]  /*0730*/  LDG.E R19, desc[UR10][R4.64+0x4] ;  /* 0x0000040a04137981 */ /* 0x000ee2000c1e1900 */
[----:B------:R-:W-:-:S03]  /*0740*/  IMAD.WIDE R8, R0, 0x4, R24 ;  /* 0x0000000400087825 */ /* 0x000fc600078e0218 */
[----:B------:R-:W4:Y:S01]  /*0750*/  LDG.E R20, desc[UR10][R24.64] ;  /* 0x0000000a18147981 */ /* 0x000f22000c1e1900 */
[----:B------:R-:W-:-:S03]  /*0760*/  IMAD.WIDE R10, R0, 0x4, R8 ;  /* 0x00000004000a7825 */ /* 0x000fc600078e0208 */
[----:B------:R-:W4:Y:S04]  /*0770*/  LDG.E R23, desc[UR10][R4.64+0x8] ;  /* 0x0000080a04177981 */ /* 0x000f28000c1e1900 */
[----:B------:R-:W5:Y:S01]  /*0780*/  LDG.E R8, desc[UR10][R8.64] ;  /* 0x0000000a08087981 */ /* 0x000f62000c1e1900 */
[----:B------:R-:W-:-:S03]  /*0790*/  IMAD.WIDE R6, R0, 0x4, R10 ;  /* 0x0000000400067825 */ /* 0x000fc600078e020a */
[----:B------:R-:W5:Y:S01]  /*07a0*/  LDG.E R27, desc[UR10][R4.64+0xc] ;  /* 0x00000c0a041b7981 */ /* 0x000f62000c1e1900 */
[----:B0-----:R-:W-:-:S03]  /*07b0*/  IMAD.WIDE R12, R0, 0x4, R6 ;  /* 0x00000004000c7825 */ /* 0x001fc600078e0206 */
[----:B------:R-:W5:Y:S04]  /*07c0*/  LDG.E R10, desc[UR10][R10.64] ;  /* 0x0000000a0a0a7981 */ /* 0x000f68000c1e1900 */
[----:B------:R-:W5:Y:S01]  /*07d0*/  LDG.E R29, desc[UR10][R4.64+0x10] ;  /* 0x0000100a041d7981 */ /* 0x000f62000c1e1900 */
[----:B-1----:R-:W-:-:S03]  /*07e0*/  IMAD.WIDE R14, R0, 0x4, R12 ;  /* 0x00000004000e7825 */ /* 0x002fc600078e020c */
[----:B------:R-:W5:Y:S04]  /*07f0*/  LDG.E R6, desc[UR10][R6.64] ;  /* 0x0000000a06067981 */ /* 0x000f68000c1e1900 */
[----:B------:R-:W5:Y:S04]  /*0800*/  LDG.E R22, desc[UR10][R4.64+0x14] ;  /* 0x0000140a04167981 */ /* 0x000f68000c1e1900 */
[----:B------:R-:W5:Y:S04]  /*0810*/  LDG.E R12, desc[UR10][R12.64] ;  /* 0x0000000a0c0c7981 */ /* 0x000f68000c1e1900 */
[----:B------:R-:W5:Y:S04]  /*0820*/  LDG.E R25, desc[UR10][R4.64+0x18] ;  /* 0x0000180a04197981 */ /* 0x000f68000c1e1900 */
[----:B------:R-:W5:Y:S04]  /*0830*/  LDG.E R14, desc[UR10][R14.64] ;  /* 0x0000000a0e0e7981 */ /* 0x000f68000c1e1900 */
[----:B------:R-:W5:Y:S01]  /*0840*/  LDG.E R9, desc[UR10][R4.64+0x1c] ;  /* 0x00001c0a04097981 */ /* 0x000f62000c1e1900 */
[----:B------:R-:W-:Y:S01]  /*0850*/  IADD3 R2, PT, PT, R2, 0x8, RZ ;  /* 0x0000000802027810 */ /* 0x000fe20007ffe0ff */
[----:B--2---:R-:W-:-:S04]  /*0860*/  FFMA R17, R21, R17, R16 ;  /* 0x0000001115117223 */ /* 0x004fc80000000010 */
[----:B---3--:R-:W-:-:S04]  /*0870*/  FFMA R17, R18, R19, R17 ;  /* 0x0000001312117223 */ /* 0x008fc80000000011 */
[----:B----4-:R-:W-:-:S04]  /*0880*/  FFMA R17, R20, R23, R17 ;  /* 0x0000001714117223 */ /* 0x010fc80000000011 */
[----:B-----5:R-:W-:-:S04]  /*0890*/  FFMA R17, R8, R27, R17 ;  /* 0x0000001b08117223 */ /* 0x020fc80000000011 */
[----:B------:R-:W-:-:S04]  /*08a0*/  FFMA R17, R10, R29, R17 ;  /* 0x0000001d0a117223 */ /* 0x000fc80000000011 */
[----:B------:R-:W-:-:S04]  /*08b0*/  FFMA R17, R6, R22, R17 ;  /* 0x0000001606117223 */ /* 0x000fc80000000011 */
[----:B------:R-:W-:-:S04]  /*08c0*/  FFMA R17, R12, R25, R17 ;  /* 0x000000190c117223 */ /* 0x000fc80000000011 */
[----:B------:R-:W-:-:S07]  /*08d0*/  FFMA R16, R14, R9, R17 ;  /* 0x000000090e107223 */ /* 0x000fce0000000011 */
.L_x_72:
        /* <DEDUP_REMOVED lines=8> */
[----:B0-----:R-:W-:-:S04]  /*0960*/  IMAD.WIDE R6, R7, 0x4, R4 ;  /* 0x0000000407067825 */ /* 0x001fc800078e0204 */
[----:B-1----:R-:W-:-:S04]  /*0970*/  IMAD.WIDE.U32 R4, R2, 0x4, R8 ;  /* 0x0000000402047825 */ /* 0x002fc800078e0008 */
[C---:B------:R-:W-:Y:S01]  /*0980*/  IMAD.WIDE R8, R0.reuse, 0x4, R6 ;  /* 0x0000000400087825 */ /* 0x040fe200078e0206 */
[----:B------:R-:W2:Y:S04]  /*0990*/  LDG.E R14, desc[UR10][R4.64] ;  /* 0x0000000a040e7981 */ /* 0x000ea8000c1e1900 */
[----:B------:R-:W2:Y:S01]  /*09a0*/  LDG.E R7, desc[UR10][R6.64] ;  /* 0x0000000a06077981 */ /* 0x000ea2000c1e1900 */
[----:B------:R-:W-:-:S03]  /*09b0*/  IMAD.WIDE R10, R0, 0x4, R8 ;  /* 0x00000004000a7825 */ /* 0x000fc600078e0208 */
[----:B------:R-:W3:Y:S04]  /*09c0*/  LDG.E R9, desc[UR10][R8.64] ;  /* 0x0000000a08097981 */ /* 0x000ee8000c1e1900 */
[----:B------:R-:W3:Y:S01]  /*09d0*/  LDG.E R15, desc[UR10][R4.64+0x4] ;  /* 0x0000040a040f7981 */ /* 0x000ee2000c1e1900 */
[----:B------:R-:W-:-:S03]  /*09e0*/  IMAD.WIDE R12, R0, 0x4, R10 ;  /* 0x00000004000c7825 */ /* 0x000fc600078e020a */
        /* <DEDUP_REMOVED lines=9> */
.L_x_73:
[----:B------:R-:W-:Y:S05]  /*0a80*/  BRA.U !UP1, `(.L_x_69) ;  /* 0x0000000109447547 */ /* 0x000fea000b800000 */
[----:B------:R-:W0:Y:S01]  /*0a90*/  LDC.64 R4, c[0x0][0x388] ;  /* 0x0000e200ff047b82 */ /* 0x000e220000000a00 */
[----:B------:R-:W-:Y:S01]  /*0aa0*/  IMAD R11, R2, R0, R3 ;  /* 0x00000000020b7224 */ /* 0x000fe200078e0203 */
[----:B------:R-:W-:-:S06]  /*0ab0*/  UIADD3 UR4, UPT, UPT, -UR4, URZ, URZ ;  /* 0x000000ff04047290 */ /* 0x000fcc000fffe1ff */
[----:B------:R-:W1:Y:S01]  /*0ac0*/  LDC.64 R8, c[0x0][0x380] ;  /* 0x0000e000ff087b82 */ /* 0x000e620000000a00 */
[----:B0-----:R-:W-:-:S03]  /*0ad0*/  IMAD.WIDE.U32 R4, R2, 0x4, R4 ;  /* 0x0000000402047825 */ /* 0x001fc600078e0004 */
[----:B------:R-:W-:Y:S02]  /*0ae0*/  MOV R6, R4 ;  /* 0x0000000400067202 */ /* 0x000fe40000000f00 */
[----:B------:R-:W-:-:S07]  /*0af0*/  MOV R7, R5 ;  /* 0x0000000500077202 */ /* 0x000fce0000000f00 */
.L_x_74:
[----:B-1----:R-:W-:Y:S01]  /*0b00*/  IMAD.WIDE R4, R11, 0x4, R8 ;  /* 0x000000040b047825 */ /* 0x002fe200078e0208 */
[----:B------:R0:W2:Y:S05]  /*0b10*/  LDG.E R2, desc[UR10][R6.64] ;  /* 0x0000000a06027981 */ /* 0x0000aa000c1e1900 */
[----:B------:R-:W2:Y:S01]  /*0b20*/  LDG.E R5, desc[UR10][R4.64] ;  /* 0x0000000a04057981 */ /* 0x000ea2000c1e1900 */
[----:B------:R-:W-:-:S04]  /*0b30*/  UIADD3 UR4, UPT, UPT, UR4, 0x1, URZ ;  /* 0x0000000104047890 */ /* 0x000fc8000fffe0ff */
[----:B------:R-:W-:Y:S01]  /*0b40*/  UISETP.NE.AND UP0, UPT, UR4, URZ, UPT ;  /* 0x000000ff0400728c */ /* 0x000fe2000bf05270 */
[----:B0-----:R-:W-:Y:S02]  /*0b50*/  IADD3 R6, P0, PT, R6, 0x4, RZ ;  /* 0x0000000406067810 */ /* 0x001fe40007f1e0ff */
[----:B------:R-:W-:Y:S02]  /*0b60*/  IADD3 R11, PT, PT, R11, R0, RZ ;  /* 0x000000000b0b7210 */ /* 0x000fe40007ffe0ff */
[----:B------:R-:W-:Y:S01]  /*0b70*/  IADD3.X R7, PT, PT, RZ, R7, RZ, P0, !PT ;  /* 0x00000007ff077210 */ /* 0x000fe200007fe4ff */
[----:B--2---:R-:W-:-:S03]  /*0b80*/  FFMA R16, R5, R2, R16 ;  /* 0x0000000205107223 */ /* 0x004fc60000000010 */
[----:B------:R-:W-:Y:S05]  /*0b90*/  BRA.U UP0, `(.L_x_74) ;  /* 0xfffffffd00d87547 */ /* 0x000fea000b83ffff */
.L_x_69:
[----:B------:R-:W0:Y:S02]  /*0ba0*/  LDC.64 R4, c[0x0][0x390] ;  /* 0x0000e400ff047b82 */ /* 0x000e240000000a00 */
[----:B0-----:R-:W-:-:S05]  /*0bb0*/  IMAD.WIDE R2, R3, 0x4, R4 ;  /* 0x0000000403027825 */ /* 0x001fca00078e0204 */
[----:B------:R-:W-:Y:S01]  /*0bc0*/  STG.E desc[UR10][R2.64], R16 ;  /* 0x0000001002007986 */ /* 0x000fe2000c10190a */
[----:B------:R-:W-:Y:S05]  /*0bd0*/  EXIT ;  /* 0x000000000000794d */ /* 0x000fea0003800000 */
.L_x_75:
        /* <DEDUP_REMOVED lines=10> */
.L_x_106:


//--------------------- .text._Z15subtract_kernelPKfS0_Pfi --------------------------
	.section	.text._Z15subtract_kernelPKfS0_Pfi,"ax",@progbits
	.align	128
        .global         _Z15subtract_kernelPKfS0_Pfi
        .type           _Z15subtract_kernelPKfS0_Pfi,@function
        .size           _Z15subtract_kernelPKfS0_Pfi,(.L_x_107 - _Z15subtract_kernelPKfS0_Pfi)
        .other          _Z15subtract_kernelPKfS0_Pfi,@"STO_CUDA_ENTRY STV_DEFAULT"
_Z15subtract_kernelPKfS0_Pfi:
.text._Z15subtract_kernelPKfS0_Pfi:
        /* <DEDUP_REMOVED lines=10> */
[----:B------:R-:W2:Y:S08]  /*00a0*/  LDC.64 R4, c[0x0][0x388] ;  /* 0x0000e200ff047b82 */ /* 0x000eb00000000a00 */
[----:B------:R-:W3:Y:S01]  /*00b0*/  LDC.64 R6, c[0x0][0x390] ;  /* 0x0000e400ff067b82 */ /* 0x000ee20000000a00 */
[----:B0-----:R-:W-:-:S06]  /*00c0*/  IMAD.WIDE R2, R9, 0x4, R2 ;  /* 0x0000000409027825 */ /* 0x001fcc00078e0202 */
[----:B-1----:R-:W4:Y:S01]  /*00d0*/  LDG.E R2, desc[UR4][R2.64] ;  /* 0x0000000402027981 */ /* 0x002f22000c1e1900 */
[----:B--2---:R-:W-:-:S06]  /*00e0*/  IMAD.WIDE R4, R9, 0x4, R4 ;  /* 0x0000000409047825 */ /* 0x004fcc00078e0204 */
[----:B------:R-:W4:Y:S01]  /*00f0*/  LDG.E R5, desc[UR4][R4.64] ;  /* 0x0000000404057981 */ /* 0x000f22000c1e1900 */
[----:B---3--:R-:W-:-:S04]  /*0100*/  IMAD.WIDE R6, R9, 0x4, R6 ;  /* 0x0000000409067825 */ /* 0x008fc800078e0206 */
[----:B----4-:R-:W-:-:S05]  /*0110*/  FADD R9, R2, -R5 ;  /* 0x8000000502097221 */ /* 0x010fca0000000000 */
[----:B------:R-:W-:Y:S01]  /*0120*/  STG.E desc[UR4][R6.64], R9 ;  /* 0x0000000906007986 */ /* 0x000fe2000c101904 */
[----:B------:R-:W-:Y:S05]  /*0130*/  EXIT ;  /* 0x000000000000794d */ /* 0x000fea0003800000 */
.L_x_76:
        /* <DEDUP_REMOVED lines=12> */
.L_x_107:


//--------------------- .text._Z14sigmoid_kernelPKfPfi --------------------------
	.section	.text._Z14sigmoid_kernelPKfPfi,"ax",@progbits
	.align	128
        .global         _Z14sigmoid_kernelPKfPfi
        .type           _Z14sigmoid_kernelPKfPfi,@function
        .size           _Z14sigmoid_kernelPKfPfi,(.L_x_96 - _Z14sigmoid_kernelPKfPfi)
        .other          _Z14sigmoid_kernelPKfPfi,@"STO_CUDA_ENTRY STV_DEFAULT"
_Z14sigmoid_kernelPKfPfi:
.text._Z14sigmoid_kernelPKfPfi:
        /* <DEDUP_REMOVED lines=10> */
[----:B0-----:R-:W-:-:S06]  /*00a0*/  IMAD.WIDE R4, R3, 0x4, R4 ;  /* 0x0000000403047825 */ /* 0x001fcc00078e0204 */
[----:B-1----:R-:W2:Y:S01]  /*00b0*/  LDG.E R4, desc[UR4][R4.64] ;  /* 0x0000000404047981 */ /* 0x002ea2000c1e1900 */
[----:B------:R-:W-:Y:S01]  /*00c0*/  IMAD.MOV.U32 R7, RZ, RZ, 0x3bbb989d ;  /* 0x3bbb989dff077424 */ /* 0x000fe200078e00ff */
[----:B------:R-:W-:Y:S01]  /*00d0*/  BSSY.RECONVERGENT B0, `(.L_x_77) ;  /* 0x0000015000007945 */ /* 0x000fe20003800200 */
[----:B------:R-:W-:Y:S02]  /*00e0*/  IMAD.MOV.U32 R9, RZ, RZ, 0x437c0000 ;  /* 0x437c0000ff097424 */ /* 0x000fe400078e00ff */
[----:B--2---:R-:W-:-:S04]  /*00f0*/  FFMA.SAT R0, R4, -R7, 0.5 ;  /* 0x3f00000004007423 */ /* 0x004fc80000002807 */
[----:B------:R-:W-:-:S04]  /*0100*/  FFMA.RM R0, R0, R9, 12582913 ;  /* 0x4b40000100007423 */ /* 0x000fc80000004009 */
[C---:B------:R-:W-:Y:S01]  /*0110*/  FADD R7, R0.reuse, -12583039 ;  /* 0xcb40007f00077421 */ /* 0x040fe20000000000 */
[----:B------:R-:W-:-:S03]  /*0120*/  SHF.L.U32 R0, R0, 0x17, RZ ;  /* 0x0000001700007819 */ /* 0x000fc600000006ff */
[----:B------:R-:W-:-:S04]  /*0130*/  FFMA R7, R4, -1.4426950216293334961, -R7 ;  /* 0xbfb8aa3b04077823 */ /* 0x000fc80000000807 */
[----:B------:R-:W-:-:S06]  /*0140*/  FFMA R7, R4, -1.925963033500011079e-08, R7 ;  /* 0xb2a5706004077823 */ /* 0x000fcc0000000007 */
[----:B------:R-:W0:Y:S02]  /*0150*/  MUFU.EX2 R7, R7 ;  /* 0x0000000700077308 */ /* 0x000e240000000800 */
[----:B0-----:R-:W-:-:S04]  /*0160*/  FFMA R0, R0, R7, 1 ;  /* 0x3f80000000007423 */ /* 0x001fc80000000007 */
[----:B------:R-:W-:-:S05]  /*0170*/  VIADD R2, R0, 0x1800000 ;  /* 0x0180000000027836 */ /* 0x000fca0000000000 */
[----:B------:R-:W-:-:S04]  /*0180*/  LOP3.LUT R2, R2, 0x7f800000, RZ, 0xc0, !PT ;  /* 0x7f80000002027812 */ /* 0x000fc800078ec0ff */
[----:B------:R-:W-:-:S13]  /*0190*/  ISETP.GT.U32.AND P0, PT, R2, 0x1ffffff, PT ;  /* 0x01ffffff0200780c */ /* 0x000fda0003f04070 */
[----:B------:R-:W-:Y:S05]  /*01a0*/  @P0 BRA `(.L_x_78) ;  /* 0x00000000000c0947 */ /* 0x000fea0003800000 */
[----:B------:R-:W-:-:S07]  /*01b0*/  MOV R4, 0x1d0 ;  /* 0x000001d000047802 */ /* 0x000fce0000000f00 */
[----:B------:R-:W-:Y:S05]  /*01c0*/  CALL.REL.NOINC `($__internal_4_$__cuda_sm20_rcp_rn_f32_slowpath) ;  /* 0x0000000000287944 */ /* 0x000fea0003c00000 */
[----:B------:R-:W-:Y:S05]  /*01d0*/  BRA `(.L_x_79) ;  /* 0x0000000000107947 */ /* 0x000fea0003800000 */
.L_x_78:
[----:B------:R-:W0:Y:S02]  /*01e0*/  MUFU.RCP R7, R0 ;  /* 0x0000000000077308 */ /* 0x000e240000001000 */
[----:B0-----:R-:W-:-:S04]  /*01f0*/  FFMA R2, R0, R7, -1 ;  /* 0xbf80000000027423 */ /* 0x001fc80000000007 */
[----:B------:R-:W-:-:S04]  /*0200*/  FADD.FTZ R2, -R2, -RZ ;  /* 0x800000ff02027221 */ /* 0x000fc80000010100 */
[----:B------:R-:W-:-:S07]  /*0210*/  FFMA R7, R7, R2, R7 ;  /* 0x0000000207077223 */ /* 0x000fce0000000007 */
.L_x_79:
[----:B------:R-:W-:Y:S05]  /*0220*/  BSYNC.RECONVERGENT B0 ;  /* 0x0000000000007941 */ /* 0x000fea0003800200 */
.L_x_77:
[----:B------:R-:W0:Y:S02]  /*0230*/  LDC.64 R4, c[0x0][0x388] ;  /* 0x0000e200ff047b82 */ /* 0x000e240000000a00 */
[----:B0-----:R-:W-:-:S05]  /*0240*/  IMAD.WIDE R2, R3, 0x4, R4 ;  /* 0x0000000403027825 */ /* 0x001fca00078e0204 */
[----:B------:R-:W-:Y:S01]  /*0250*/  STG.E desc[UR4][R2.64], R7 ;  /* 0x0000000702007986 */ /* 0x000fe2000c101904 */
[----:B------:R-:W-:Y:S05]  /*0260*/  EXIT ;  /* 0x000000000000794d */ /* 0x000fea0003800000 */
        .weak           $__internal_4_$__cuda_sm20_rcp_rn_f32_slowpath
        .type           $__internal_4_$__cuda_sm20_rcp_rn_f32_slowpath,@function
        .size           $__internal_4_$__cuda_sm20_rcp_rn_f32_slowpath,(.L_x_96 - $__internal_4_$__cuda_sm20_rcp_rn_f32_slowpath)
$__internal_4_$__cuda_sm20_rcp_rn_f32_slowpath:
[----:B------:R-:W-:Y:S01]  /*0270*/  IMAD.SHL.U32 R2, R0, 0x2, RZ ;  /* 0x0000000200027824 */ /* 0x000fe200078e00ff */
[----:B------:R-:W-:Y:S04]  /*0280*/  BSSY.RECONVERGENT B1, `(.L_x_80) ;  /* 0x0000030000017945 */ /* 0x000fe80003800200 */
[----:B------:R-:W-:-:S04]  /*0290*/  SHF.R.U32.HI R2, RZ, 0x18, R2 ;  /* 0x00000018ff027819 */ /* 0x000fc80000011602 */
[----:B------:R-:W-:-:S13]  /*02a0*/  ISETP.NE.U32.AND P0, PT, R2, RZ, PT ;  /* 0x000000ff0200720c */ /* 0x000fda0003f05070 */
[----:B------:R-:W-:Y:S05]  /*02b0*/  @P0 BRA `(.L_x_81) ;  /* 0x0000000000280947 */ /* 0x000fea0003800000 */
[----:B------:R-:W-:-:S04]  /*02c0*/  SHF.L.U32 R2, R0, 0x1, RZ ;  /* 0x0000000100027819 */ /* 0x000fc800000006ff */
[----:B------:R-:W-:-:S13]  /*02d0*/  ISETP.NE.AND P0, PT, R2, RZ, PT ;  /* 0x000000ff0200720c */ /* 0x000fda0003f05270 */
[----:B------:R-:W-:Y:S01]  /*02e0*/  @P0 FFMA R6, R0, 1.84467440737095516160e+19, RZ ;  /* 0x5f80000000060823 */ /* 0x000fe200000000ff */
[----:B------:R-:W-:Y:S08]  /*02f0*/  @!P0 MUFU.RCP R5, R0 ;  /* 0x0000000000058308 */ /* 0x000ff00000001000 */
[----:B------:R-:W0:Y:S02]  /*0300*/  @P0 MUFU.RCP R7, R6 ;  /* 0x0000000600070308 */ /* 0x000e240000001000 */
[----:B0-----:R-:W-:-:S04]  /*0310*/  @P0 FFMA R2, R6, R7, -1 ;  /* 0xbf80000006020423 */ /* 0x001fc80000000007 */
[----:B------:R-:W-:-:S04]  /*0320*/  @P0 FADD.FTZ R2, -R2, -RZ ;  /* 0x800000ff02020221 */ /* 0x000fc80000010100 */
[----:B------:R-:W-:-:S04]  /*0330*/  @P0 FFMA R2, R7, R2, R7 ;  /* 0x0000000207020223 */ /* 0x000fc80000000007 */
[----:B------:R-:W-:Y:S01]  /*0340*/  @P0 FFMA R5, R2, 1.84467440737095516160e+19, RZ ;  /* 0x5f80000002050823 */ /* 0x000fe200000000ff */
[----:B------:R-:W-:Y:S06]  /*0350*/  BRA `(.L_x_82) ;  /* 0x0000000000887947 */ /* 0x000fec0003800000 */
.L_x_81:
[----:B------:R-:W-:-:S05]  /*0360*/  VIADD R5, R2, 0xffffff03 ;  /* 0xffffff0302057836 */ /* 0x000fca0000000000 */
[----:B------:R-:W-:-:S13]  /*0370*/  ISETP.GT.U32.AND P0, PT, R5, 0x1, PT ;  /* 0x000000010500780c */ /* 0x000fda0003f04070 */
[----:B------:R-:W-:Y:S05]  /*0380*/  @P0 BRA `(.L_x_83) ;  /* 0x0000000000780947 */ /* 0x000fea0003800000 */
[----:B------:R-:W-:Y:S01]  /*0390*/  LOP3.LUT R6, R0, 0x7fffff, RZ, 0xc0, !PT ;  /* 0x007fffff00067812 */ /* 0x000fe200078ec0ff */
[----:B------:R-:W-:-:S03]  /*03a0*/  IMAD.MOV.U32 R10, RZ, RZ, 0x3 ;  /* 0x00000003ff0a7424 */ /* 0x000fc600078e00ff */
[----:B------:R-:W-:Y:S02]  /*03b0*/  LOP3.LUT R6, R6, 0x3f800000, RZ, 0xfc, !PT ;  /* 0x3f80000006067812 */ /* 0x000fe400078efcff */
[----:B------:R-:W-:Y:S02]  /*03c0*/  SHF.L.U32 R11, R10, R5, RZ ;  /* 0x000000050a0b7219 */ /* 0x000fe400000006ff */
[----:B------:R-:W0:Y:S02]  /*03d0*/  MUFU.RCP R7, R6 ;  /* 0x0000000600077308 */ /* 0x000e240000001000 */
[----:B0-----:R-:W-:-:S04]  /*03e0*/  FFMA R8, R6, R7, -1 ;  /* 0xbf80000006087423 */ /* 0x001fc80000000007 */
[----:B------:R-:W-:-:S04]  /*03f0*/  FADD.FTZ R8, -R8, -RZ ;  /* 0x800000ff08087221 */ /* 0x000fc80000010100 */
[CCC-:B------:R-:W-:Y:S01]  /*0400*/  FFMA.RM R9, R7.reuse, R8.reuse, R7.reuse ;  /* 0x0000000807097223 */ /* 0x1c0fe20000004007 */
[----:B------:R-:W-:-:S04]  /*0410*/  FFMA.RP R8, R7, R8, R7 ;  /* 0x0000000807087223 */ /* 0x000fc80000008007 */
[C---:B------:R-:W-:Y:S02]  /*0420*/  LOP3.LUT R7, R9.reuse, 0x7fffff, RZ, 0xc0, !PT ;  /* 0x007fffff09077812 */ /* 0x040fe400078ec0ff */
[----:B------:R-:W-:Y:S02]  /*0430*/  FSETP.NEU.FTZ.AND P0, PT, R9, R8, PT ;  /* 0x000000080900720b */ /* 0x000fe40003f1d000 */
[----:B------:R-:W-:Y:S02]  /*0440*/  LOP3.LUT R8, R7, 0x800000, RZ, 0xfc, !PT ;  /* 0x0080000007087812 */ /* 0x000fe400078efcff */
[----:B------:R-:W-:Y:S02]  /*0450*/  SEL R7, RZ, 0xffffffff, !P0 ;  /* 0xffffffffff077807 */ /* 0x000fe40004000000 */
[----:B------:R-:W-:Y:S02]  /*0460*/  LOP3.LUT R6, R11, R8, RZ, 0xc0, !PT ;  /* 0x000000080b067212 */ /* 0x000fe400078ec0ff */
[----:B------:R-:W-:-:S02]  /*0470*/  IADD3 R7, PT, PT, -R7, RZ, RZ ;  /* 0x000000ff07077210 */ /* 0x000fc40007ffe1ff */
[-C--:B------:R-:W-:Y:S02]  /*0480*/  SHF.R.U32.HI R6, RZ, R5.reuse, R6 ;  /* 0x00000005ff067219 */ /* 0x080fe40000011606 */
[----:B------:R-:W-:Y:S02]  /*0490*/  LOP3.LUT P1, RZ, R7, R5, R8, 0xf8, !PT ;  /* 0x0000000507ff7212 */ /* 0x000fe4000782f808 */
[C---:B------:R-:W-:Y:S02]  /*04a0*/  LOP3.LUT P0, RZ, R6.reuse, 0x1, RZ, 0xc0, !PT ;  /* 0x0000000106ff7812 */ /* 0x040fe4000780c0ff */
[----:B------:R-:W-:-:S04]  /*04b0*/  LOP3.LUT P2, RZ, R6, 0x2, RZ, 0xc0, !PT ;  /* 0x0000000206ff7812 */ /* 0x000fc8000784c0ff */
[----:B------:R-:W-:Y:S02]  /*04c0*/  PLOP3.LUT P0, PT, P0, P1, P2, 0xe0, 0x0 ;  /* 0x000000000000781c */ /* 0x000fe40000703c20 */
[----:B------:R-:W-:Y:S02]  /*04d0*/  LOP3.LUT P1, RZ, R0, 0x7fffff, RZ, 0xc0, !PT ;  /* 0x007fffff00ff7812 */ /* 0x000fe4000782c0ff */
[----:B------:R-:W-:-:S05]  /*04e0*/  SEL R5, RZ, 0x1, !P0 ;  /* 0x00000001ff057807 */ /* 0x000fca0004000000 */
[----:B------:R-:W-:-:S05]  /*04f0*/  IMAD.MOV R5, RZ, RZ, -R5 ;  /* 0x000000ffff057224 */ /* 0x000fca00078e0a05 */
[----:B------:R-:W-:Y:S02]  /*0500*/  ISETP.GE.AND P0, PT, R5, RZ, PT ;  /* 0x000000ff0500720c */ /* 0x000fe40003f06270 */
[----:B------:R-:W-:-:S04]  /*0510*/  IADD3 R5, PT, PT, R2, -0xfc, RZ ;  /* 0xffffff0402057810 */ /* 0x000fc80007ffe0ff */
[----:B------:R-:W-:-:S07]  /*0520*/  SHF.R.U32.HI R5, RZ, R5, R8 ;  /* 0x00000005ff057219 */ /* 0x000fce0000011608 */
[----:B------:R-:W-:-:S05]  /*0530*/  @!P0 VIADD R5, R5, 0x1 ;  /* 0x0000000105058836 */ /* 0x000fca0000000000 */
[----:B------:R-:W-:-:S04]  /*0540*/  @!P1 SHF.L.U32 R5, R5, 0x1, RZ ;  /* 0x0000000105059819 */ /* 0x000fc800000006ff */
[----:B------:R-:W-:Y:S01]  /*0550*/  LOP3.LUT R5, R5, 0x80000000, R0, 0xf8, !PT ;  /* 0x8000000005057812 */ /* 0x000fe200078ef800 */
[----:B------:R-:W-:Y:S06]  /*0560*/  BRA `(.L_x_82) ;  /* 0x0000000000047947 */ /* 0x000fec0003800000 */
.L_x_83:
[----:B------:R0:W1:Y:S02]  /*0570*/  MUFU.RCP R5, R0 ;  /* 0x0000000000057308 */ /* 0x0000640000001000 */
.L_x_82:
[----:B------:R-:W-:Y:S05]  /*0580*/  BSYNC.RECONVERGENT B1 ;  /* 0x0000000000017941 */ /* 0x000fea0003800200 */
.L_x_80:
[----:B-1----:R-:W-:Y:S02]  /*0590*/  IMAD.MOV.U32 R7, RZ, RZ, R5 ;  /* 0x000000ffff077224 */ /* 0x002fe400078e0005 */
[----:B------:R-:W-:-:S04]  /*05a0*/  HFMA2 R5, -RZ, RZ, 0, 0 ;  /* 0x00000000ff057431 */ /* 0x000fc800000001ff */
[----:B0-----:R-:W-:Y:S05]  /*05b0*/  RET.REL.NODEC R4 `(_Z14sigmoid_kernelPKfPfi) ;  /* 0xfffffff804907950 */ /* 0x001fea0003c3ffff */
.L_x_84:
        /* <DEDUP_REMOVED lines=12> */
.L_x_96:


//--------------------- .text._Z18mat_vec_mul_kernelPKfS0_Pfii --------------------------
	.section	.text._Z18mat_vec_mul_kernelPKfS0_Pfii,"ax",@progbits
	.align	128
        .global         _Z18mat_vec_mul_kernelPKfS0_Pfii
        .type           _Z18mat_vec_mul_kernelPKfS0_Pfii,@function
        .size           _Z18mat_vec_mul_kernelPKfS0_Pfii,(.L_x_109 - _Z18mat_vec_mul_kernelPKfS0_Pfii)
        .other          _Z18mat_vec_mul_kernelPKfS0_Pfii,@"STO_CUDA_ENTRY STV_DEFAULT"
_Z18mat_vec_mul_kernelPKfS0_Pfii:
.text._Z18mat_vec_mul_kernelPKfS0_Pfii:
        /* <DEDUP_REMOVED lines=8> */
[----:B------:R-:W0:Y:S01]  /*0080*/  LDCU UR6, c[0x0][0x39c] ;  /* 0x00007380ff0677ac */ /* 0x000e220008000800 */
[----:B------:R-:W-:Y:S01]  /*0090*/  HFMA2 R14, -RZ, RZ, 0, 0 ;  /* 0x00000000ff0e7431 */ /* 0x000fe200000001ff */
[----:B------:R-:W1:Y:S01]  /*00a0*/  LDCU.64 UR10, c[0x0][0x358] ;  /* 0x00006b00ff0a77ac */ /* 0x000e620008000a00 */
[----:B0-----:R-:W-:-:S09]  /*00b0*/  UISETP.GE.AND UP0, UPT, UR6, 0x1, UPT ;  /* 0x000000010600788c */ /* 0x001fd2000bf06270 */
[----:B-1----:R-:W-:Y:S05]  /*00c0*/  BRA.U !UP0, `(.L_x_85) ;  /* 0x00000009088c7547 */ /* 0x002fea000b800000 */
[----:B------:R-:W-:Y:S02]  /*00d0*/  UISETP.GE.U32.AND UP1, UPT, UR6, 0x10, UPT ;  /* 0x000000100600788c */ /* 0x000fe4000bf26070 */
[----:B------:R-:W-:Y:S01]  /*00e0*/  IMAD R6, R0, UR6, RZ ;  /* 0x0000000600067c24 */ /* 0x000fe2000f8e02ff */
[----:B------:R-:W-:Y:S01]  /*00f0*/  ULOP3.LUT UR7, UR6, 0xf, URZ, 0xc0, !UPT ;  /* 0x0000000f06077892 */ /* 0x000fe2000f8ec0ff */
[----:B------:R-:W-:Y:S02]  /*0100*/  MOV R14, RZ ;  /* 0x000000ff000e7202 */ /* 0x000fe40000000f00 */
[----:B------:R-:W-:Y:S01]  /*0110*/  MOV R7, RZ ;  /* 0x000000ff00077202 */ /* 0x000fe20000000f00 */
[----:B------:R-:W-:Y:S01]  /*0120*/  UISETP.NE.AND UP0, UPT, UR7, URZ, UPT ;  /* 0x000000ff0700728c */ /* 0x000fe2000bf05270 */
[----:B------:R-:W-:Y:S01]  /*0130*/  SHF.R.S32.HI R9, RZ, 0x1f, R6 ;  /* 0x0000001fff097819 */ /* 0x000fe20000011406 */
[----:B------:R-:W-:Y:S09]  /*0140*/  BRA.U !UP1, `(.L_x_86) ;  /* 0x0000000509107547 */ /* 0x000ff2000b800000 */
[----:B------:R-:W0:Y:S01]  /*0150*/  LDCU.128 UR12, c[0x0][0x380] ;  /* 0x00007000ff0c77ac */ /* 0x000e220008000c00 */
[----:B------:R-:W-:Y:S01]  /*0160*/  MOV R14, RZ ;  /* 0x000000ff000e7202 */ /* 0x000fe20000000f00 */
[----:B------:R-:W-:-:S04]  /*0170*/  ULOP3.LUT UR8, UR6, 0x7ffffff0, URZ, 0xc0, !UPT ;  /* 0x7ffffff006087892 */ /* 0x000fc8000f8ec0ff */
[----:B------:R-:W-:Y:S02]  /*0180*/  UIADD3 UR9, UPT, UPT, -UR8, URZ, URZ ;  /* 0x000000ff08097290 */ /* 0x000fe4000fffe1ff */
[----:B------:R-:W-:Y:S01]  /*0190*/  MOV R7, UR8 ;  /* 0x0000000800077c02 */ /* 0x000fe20008000f00 */
[----:B0-----:R-:W-:Y:S01]  /*01a0*/  UIADD3 UR4, UP1, UPT, UR14, 0x20, URZ ;  /* 0x000000200e047890 */ /* 0x001fe2000ff3e0ff */
[----:B------:R-:W-:-:S03]  /*01b0*/  LEA R2, P0, R6, UR12, 0x2 ;  /* 0x0000000c06027c11 */ /* 0x000fc6000f8010ff */
[----:B------:R-:W-:Y:S01]  /*01c0*/  UIADD3.X UR5, UPT, UPT, URZ, UR15, URZ, UP1, !UPT ;  /* 0x0000000fff057290 */ /* 0x000fe20008ffe4ff */
[----:B------:R-:W-:Y:S02]  /*01d0*/  LEA.HI.X R3, R6, UR13, R9, 0x2, P0 ;  /* 0x0000000d06037c11 */ /* 0x000fe400080f1409 */
[----:B------:R-:W-:Y:S02]  /*01e0*/  IADD3 R2, P0, PT, R2, 0x20, RZ ;  /* 0x0000002002027810 */ /* 0x000fe40007f1e0ff */
[----:B------:R-:W-:Y:S02]  /*01f0*/  MOV R4, UR4 ;  /* 0x0000000400047c02 */ /* 0x000fe40008000f00 */
[----:B------:R-:W-:Y:S01]  /*0200*/  MOV R5, UR5 ;  /* 0x0000000500057c02 */ /* 0x000fe20008000f00 */
[----:B------:R-:W-:-:S08]  /*0210*/  IMAD.X R3, RZ, RZ, R3, P0 ;  /* 0x000000ffff037224 */ /* 0x000fd000000e0603 */
.L_x_87:
        /* <DEDUP_REMOVED lines=38> */
[----:B------:R0:W5:Y:S04]  /*0480*/  LDG.E R12, desc[UR10][R2.64+0x1c] ;  /* 0x00001c0a020c7981 */ /* 0x000168000c1e1900 */
[----:B------:R1:W5:Y:S01]  /*0490*/  LDG.E R15, desc[UR10][R4.64+0x1c] ;  /* 0x00001c0a040f7981 */ /* 0x000362000c1e1900 */
[----:B------:R-:W-:-:S04]  /*04a0*/  UIADD3 UR9, UPT, UPT, UR9, 0x10, URZ ;  /* 0x0000001009097890 */ /* 0x000fc8000fffe0ff */
[----:B------:R-:W-:Y:S01]  /*04b0*/  UISETP.NE.AND UP1, UPT, UR9, URZ, UPT ;  /* 0x000000ff0900728c */ /* 0x000fe2000bf25270 */
[----:B0-----:R-:W-:Y:S02]  /*04c0*/  IADD3 R2, P0, PT, R2, 0x40, RZ ;  /* 0x0000004002027810 */ /* 0x001fe40007f1e0ff */
[----:B-1----:R-:W-:Y:S02]  /*04d0*/  IADD3 R4, P1, PT, R4, 0x40, RZ ;  /* 0x0000004004047810 */ /* 0x002fe40007f3e0ff */
[----:B------:R-:W-:Y:S02]  /*04e0*/  IADD3.X R3, PT, PT, RZ, R3, RZ, P0, !PT ;  /* 0x00000003ff037210 */ /* 0x000fe400007fe4ff */
        /* <DEDUP_REMOVED lines=10> */
.L_x_86:
[----:B------:R-:W-:Y:S05]  /*0590*/  BRA.U !UP0, `(.L_x_85) ;  /* 0x0000000508587547 */ /* 0x000fea000b800000 */
[----:B------:R-:W-:Y:S02]  /*05a0*/  UISETP.GE.U32.AND UP0, UPT, UR7, 0x8, UPT ;  /* 0x000000080700788c */ /* 0x000fe4000bf06070 */
[----:B------:R-:W-:-:S04]  /*05b0*/  ULOP3.LUT UR5, UR6, 0x7, URZ, 0xc0, !UPT ;  /* 0x0000000706057892 */ /* 0x000fc8000f8ec0ff */
[----:B------:R-:W-:-:S03]  /*05c0*/  UISETP.NE.AND UP1, UPT, UR5, URZ, UPT ;  /* 0x000000ff0500728c */ /* 0x000fc6000bf25270 */
[----:B------:R-:W-:Y:S08]  /*05d0*/  BRA.U !UP0, `(.L_x_88) ;  /* 0x0000000108807547 */ /* 0x000ff0000b800000 */
[----:B------:R-:W0:Y:S01]  /*05e0*/  LDC.64 R2, c[0x0][0x388] ;  /* 0x0000e200ff027b82 */ /* 0x000e220000000a00 */
[----:B------:R-:W1:Y:S01]  /*05f0*/  LDCU.64 UR8, c[0x0][0x380] ;  /* 0x00007000ff0877ac */ /* 0x000e620008000a00 */
[----:B------:R-:W-:-:S04]  /*0600*/  IADD3 R5, P0, PT, R6, R7, RZ ;  /* 0x0000000706057210 */ /* 0x000fc80007f1e0ff */
[----:B------:R-:W-:Y:S02]  /*0610*/  IADD3.X R8, PT, PT, RZ, R9, RZ, P0, !PT ;  /* 0x00000009ff087210 */ /* 0x000fe400007fe4ff */
[----:B-1----:R-:W-:-:S04]  /*0620*/  LEA R4, P0, R5, UR8, 0x2 ;  /* 0x0000000805047c11 */ /* 0x002fc8000f8010ff */
[----:B------:R-:W-:Y:S01]  /*0630*/  LEA.HI.X R5, R5, UR9, R8, 0x2, P0 ;  /* 0x0000000905057c11 */ /* 0x000fe200080f1408 */
[----:B0-----:R-:W-:-:S04]  /*0640*/  IMAD.WIDE.U32 R2, R7, 0x4, R2 ;  /* 0x0000000407027825 */ /* 0x001fc800078e0002 */
        /* <DEDUP_REMOVED lines=25> */
.L_x_88:
        /* <DEDUP_REMOVED lines=25> */
.L_x_89:
[----:B------:R-:W-:Y:S05]  /*0970*/  BRA.U !UP1, `(.L_x_85) ;  /* 0x0000000109607547 */ /* 0x000fea000b800000 */
[----:B------:R-:W0:Y:S01]  /*0980*/  LDC.64 R2, c[0x0][0x388] ;  /* 0x0000e200ff027b82 */ /* 0x000e220000000a00 */
[----:B------:R-:W1:Y:S01]  /*0990*/  LDCU.64 UR6, c[0x0][0x380] ;  /* 0x00007000ff0677ac */ /* 0x000e620008000a00 */
[----:B------:R-:W-:Y:S01]  /*09a0*/  IADD3 R4, P0, PT, R6, R7, RZ ;  /* 0x0000000706047210 */ /* 0x000fe20007f1e0ff */
[----:B------:R-:W-:Y:S01]  /*09b0*/  UIADD3 UR4, UPT, UPT, -UR4, URZ, URZ ;  /* 0x000000ff04047290 */ /* 0x000fe2000fffe1ff */
[----:B0-----:R-:W-:Y:S02]  /*09c0*/  IMAD.WIDE.U32 R2, R7, 0x4, R2 ;  /* 0x0000000407027825 */ /* 0x001fe400078e0002 */
[----:B------:R-:W-:Y:S02]  /*09d0*/  IADD3.X R7, PT, PT, RZ, R9, RZ, P0, !PT ;  /* 0x00000009ff077210 */ /* 0x000fe400007fe4ff */
[----:B-1----:R-:W-:Y:S02]  /*09e0*/  LEA R6, P0, R4, UR6, 0x2 ;  /* 0x0000000604067c11 */ /* 0x002fe4000f8010ff */
[----:B------:R-:W-:-:S02]  /*09f0*/  MOV R8, R2 ;  /* 0x0000000200087202 */ /* 0x000fc40000000f00 */
[----:B------:R-:W-:Y:S02]  /*0a00*/  LEA.HI.X R7, R4, UR7, R7, 0x2, P0 ;  /* 0x0000000704077c11 */ /* 0x000fe400080f1407 */
[----:B------:R-:W-:-:S07]  /*0a10*/  MOV R9, R3 ;  /* 0x0000000300097202 */ /* 0x000fce0000000f00 */
.L_x_90:
[----:B------:R-:W-:Y:S01]  /*0a20*/  MOV R3, R7 ;  /* 0x0000000700037202 */ /* 0x000fe20000000f00 */
[----:B------:R-:W-:Y:S01]  /*0a30*/  IMAD.MOV.U32 R2, RZ, RZ, R6 ;  /* 0x000000ffff027224 */ /* 0x000fe200078e0006 */
[----:B------:R-:W-:Y:S02]  /*0a40*/  MOV R4, R8 ;  /* 0x0000000800047202 */ /* 0x000fe40000000f00 */
[----:B------:R-:W-:Y:S02]  /*0a50*/  MOV R5, R9 ;  /* 0x0000000900057202 */ /* 0x000fe40000000f00 */
[----:B------:R-:W2:Y:S04]  /*0a60*/  LDG.E R3, desc[UR10][R2.64] ;  /* 0x0000000a02037981 */ /* 0x000ea8000c1e1900 */
[----:B------:R-:W2:Y:S01]  /*0a70*/  LDG.E R4, desc[UR10][R4.64] ;  /* 0x0000000a04047981 */ /* 0x000ea2000c1e1900 */
[----:B------:R-:W-:Y:S01]  /*0a80*/  UIADD3 UR4, UPT, UPT, UR4, 0x1, URZ ;  /* 0x0000000104047890 */ /* 0x000fe2000fffe0ff */
[----:B------:R-:W-:-:S02]  /*0a90*/  IADD3 R8, P0, PT, R8, 0x4, RZ ;  /* 0x0000000408087810 */ /* 0x000fc40007f1e0ff */
[----:B------:R-:W-:Y:S01]  /*0aa0*/  IADD3 R6, P1, PT, R6, 0x4, RZ ;  /* 0x0000000406067810 */ /* 0x000fe20007f3e0ff */
[----:B------:R-:W-:Y:S01]  /*0ab0*/  UISETP.NE.AND UP0, UPT, UR4, URZ, UPT ;  /* 0x000000ff0400728c */ /* 0x000fe2000bf05270 */
[----:B------:R-:W-:Y:S02]  /*0ac0*/  IADD3.X R9, PT, PT, RZ, R9, RZ, P0, !PT ;  /* 0x00000009ff097210 */ /* 0x000fe400007fe4ff */
[----:B------:R-:W-:Y:S01]  /*0ad0*/  IADD3.X R7, PT, PT, RZ, R7, RZ, P1, !PT ;  /* 0x00000007ff077210 */ /* 0x000fe20000ffe4ff */
[----:B--2---:R-:W-:-:S05]  /*0ae0*/  FFMA R14, R3, R4, R14 ;  /* 0x00000004030e7223 */ /* 0x004fca000000000e */
[----:B------:R-:W-:Y:S05]  /*0af0*/  BRA.U UP0, `(.L_x_90) ;  /* 0xfffffffd00c87547 */ /* 0x000fea000b83ffff */
.L_x_85:
[----:B------:R-:W0:Y:S02]  /*0b00*/  LDC.64 R2, c[0x0][0x390] ;  /* 0x0000e400ff027b82 */ /* 0x000e240000000a00 */
[----:B0-----:R-:W-:-:S05]  /*0b10*/  IMAD.WIDE R2, R0, 0x4, R2 ;  /* 0x0000000400027825 */ /* 0x001fca00078e0202 */
[----:B------:R-:W-:Y:S01]  /*0b20*/  STG.E desc[UR10][R2.64], R14 ;  /* 0x0000000e02007986 */ /* 0x000fe2000c10190a */
[----:B------:R-:W-:Y:S05]  /*0b30*/  EXIT ;  /* 0x000000000000794d */ /* 0x000fea0003800000 */
.L_x_91:
        /* <DEDUP_REMOVED lines=12> */
.L_x_109:


//--------------------- .nv.shared.reserved.0     --------------------------
	.section	.nv.shared.reserved.0,"aw",@nobits
	.weak		__nv_reservedSMEM_offset_0_alias
	.size		__nv_reservedSMEM_offset_0_alias, 0, 64
	.other		__nv_reservedSMEM_offset_0_alias,@"STO_CUDA_RESERVED_SHARED STV_DEFAULT"
__nv_reservedSMEM_offset_0_alias:
	.zero		0
	.zero		64


//--------------------- .nv.constant0._Z18update_beta_kernelPfPKfi --------------------------
	.section	.nv.constant0._Z18update_beta_kernelPfPKfi,"a",@progbits
	.sectionflags	@""
	.align	4
.nv.constant0._Z18update_beta_kernelPfPKfi:
	.zero		916


//--------------------- .nv.constant0._Z21solve_backward_kernelPKfS0_Pfi --------------------------
	.section	.nv.constant0._Z21solve_backward_kernelPKfS0_Pfi,"a",@progbits
	.sectionflags	@""
	.align	4
.nv.constant0._Z21solve_backward_kernelPKfS0_Pfi:
	.zero		924


//--------------------- .nv.constant0._Z20solve_forward_kernelPKfS0_Pfi --------------------------
	.section	.nv.constant0._Z20solve_forward_kernelPKfS0_Pfi,"a",@progbits
	.sectionflags	@""
	.align	4
.nv.constant0._Z20solve_forward_kernelPKfS0_Pfi:
	.zero		924


//--------------------- .nv.constant0._Z22cholesky_decomp_kernelPKfPfi --------------------------
	.section	.nv.constant0._Z22cholesky_decomp_kernelPKfPfi,"a",@progbits
	.sectionflags	@""
	.align	4
.nv.constant0._Z22cholesky_decomp_kernelPKfPfi:
	.zero		916


//--------------------- .nv.constant0._Z25add_regularization_kernelPfif --------------------------
	.section	.nv.constant0._Z25add_regularization_kernelPfif,"a",@progbits
	.sectionflags	@""
	.align	4
.nv.constant0._Z25add_regularization_kernelPfif:
	.zero		912


//--------------------- .nv.constant0._Z22matrix_multiply_kernelPKfS0_Pfiiif --------------------------
	.section	.nv.constant0._Z22matrix_multiply_kernelPKfS0_Pfiiif,"a",@progbits
	.sectionflags	@""
	.align	4
.nv.constant0._Z22matrix_multiply_kernelPKfS0_Pfiiif:
	.zero		936


//--------------------- .nv.constant0._Z15diag_mul_kernelPKfS0_Pfii --------------------------
	.section	.nv.constant0._Z15diag_mul_kernelPKfS0_Pfii,"a",@progbits
	.sectionflags	@""
	.align	4
.nv.constant0._Z15diag_mul_kernelPKfS0_Pfii:
	.zero		928


//--------------------- .nv.constant0._Z16compute_w_kernelPKfPfi --------------------------
	.section	.nv.constant0._Z16compute_w_kernelPKfPfi,"a",@progbits
	.sectionflags	@""
	.align	4
.nv.constant0._Z16compute_w_kernelPKfPfi:
	.zero		916


//--------------------- .nv.constant0._Z18update_grad_kernelPfPKfS1_ffi --------------------------
	.section	.nv.constant0._Z18update_grad_kernelPfPKfS1_ffi,"a",@progbits
	.sectionflags	@""
	.align	4
.nv.constant0._Z18update_grad_kernelPfPKfS1_ffi:
	.zero		932


//--------------------- .nv.constant0._Z24compute_grad_part_kernelPKfS0_Pfii --------------------------
	.section	.nv.constant0._Z24compute_grad_part_kernelPKfS0_Pfii,"a",@progbits
	.sectionflags	@""
	.align	4
.nv.constant0._Z24compute_grad_part_kernelPKfS0_Pfii:
	.zero		928


//--------------------- .nv.constant0._Z15subtract_kernelPKfS0_Pfi --------------------------
	.section	.nv.constant0._Z15subtract_kernelPKfS0_Pfi,"a",@progbits
	.sectionflags	@""
	.align	4
.nv.constant0._Z15subtract_kernelPKfS0_Pfi:
	.zero		924


//--------------------- .nv.constant0._Z14sigmoid_kernelPKfPfi --------------------------
	.section	.nv.constant0._Z14sigmoid_kernelPKfPfi,"a",@progbits
	.sectionflags	@""
	.align	4
.nv.constant0._Z14sigmoid_kernelPKfPfi:
	.zero		916


//--------------------- .nv.constant0._Z18mat_vec_mul_kernelPKfS0_Pfii --------------------------
	.section	.nv.constant0._Z18mat_vec_mul_kernelPKfS0_Pfii,"a",@progbits
	.sectionflags	@""
	.align	4
.nv.constant0._Z18mat_vec_mul_kernelPKfS0_Pfii:
	.zero		928


//--------------------- SYMBOLS --------------------------

	.type		.nv.reservedSmem.offset0,@object
	.size		.nv.reservedSmem.offset0,0x4
